//
// Generated by NVIDIA NVVM Compiler
//
// Compiler Build ID: CL-36424714
// Cuda compilation tools, release 13.0, V13.0.88
// Based on NVVM 20.0.0
//

.version 9.0
.target sm_100
.address_size 64

	// .globl	_Z12wmma_exampleP6__halfS0_Pfiiiff
// _ZZ12wmma_exampleP6__halfS0_PfiiiffE3s_a has been demoted
// _ZZ12wmma_exampleP6__halfS0_PfiiiffE3s_b has been demoted
// _ZZ15matrix_multiplyP6__halfS0_PfmE3s_a has been demoted
// _ZZ15matrix_multiplyP6__halfS0_PfmE3s_b has been demoted

.visible .entry _Z12wmma_exampleP6__halfS0_Pfiiiff(
	.param .u64 .ptr .align 1 _Z12wmma_exampleP6__halfS0_Pfiiiff_param_0,
	.param .u64 .ptr .align 1 _Z12wmma_exampleP6__halfS0_Pfiiiff_param_1,
	.param .u64 .ptr .align 1 _Z12wmma_exampleP6__halfS0_Pfiiiff_param_2,
	.param .u32 _Z12wmma_exampleP6__halfS0_Pfiiiff_param_3,
	.param .u32 _Z12wmma_exampleP6__halfS0_Pfiiiff_param_4,
	.param .u32 _Z12wmma_exampleP6__halfS0_Pfiiiff_param_5,
	.param .f32 _Z12wmma_exampleP6__halfS0_Pfiiiff_param_6,
	.param .f32 _Z12wmma_exampleP6__halfS0_Pfiiiff_param_7
)
{
	.reg .pred 	%p<17>;
	.reg .b16 	%rs<11>;
	.reg .b32 	%r<199>;
	.reg .b32 	%f<233>;
	.reg .b64 	%rd<31>;
	// demoted variable
	.shared .align 2 .b8 _ZZ12wmma_exampleP6__halfS0_PfiiiffE3s_a[512];
	// demoted variable
	.shared .align 2 .b8 _ZZ12wmma_exampleP6__halfS0_PfiiiffE3s_b[512];
	ld.param.u64 	%rd5, [_Z12wmma_exampleP6__halfS0_Pfiiiff_param_1];
	ld.param.u32 	%r55, [_Z12wmma_exampleP6__halfS0_Pfiiiff_param_3];
	ld.param.u32 	%r56, [_Z12wmma_exampleP6__halfS0_Pfiiiff_param_4];
	ld.param.u32 	%r57, [_Z12wmma_exampleP6__halfS0_Pfiiiff_param_5];
	cvta.to.global.u64 	%rd1, %rd5;
	mov.u32 	%r1, %tid.x;
	mov.u32 	%r2, %tid.y;
	mov.u32 	%r58, %ctaid.x;
	mov.u32 	%r59, %ntid.x;
	mad.lo.s32 	%r60, %r58, %r59, %r1;
	shr.u32 	%r3, %r60, 5;
	mov.u32 	%r61, %ctaid.y;
	mov.u32 	%r62, %ntid.y;
	mad.lo.s32 	%r4, %r61, %r62, %r2;
	setp.lt.s32 	%p2, %r57, 1;
	mov.f32 	%f168, 0f00000000;
	mov.f32 	%f167, %f168;
	mov.f32 	%f166, %f168;
	mov.f32 	%f165, %f168;
	mov.f32 	%f164, %f168;
	mov.f32 	%f163, %f168;
	mov.f32 	%f162, %f168;
	mov.f32 	%f161, %f168;
	@%p2 bra 	$L__BB0_17;
	shl.b32 	%r64, %r3, 4;
	shl.b32 	%r5, %r4, 4;
	shl.b32 	%r65, %r2, 5;
	mov.u32 	%r66, _ZZ12wmma_exampleP6__halfS0_PfiiiffE3s_a;
	add.s32 	%r67, %r66, %r65;
	shl.b32 	%r68, %r1, 1;
	add.s32 	%r6, %r67, %r68;
	mul.lo.s32 	%r7, %r56, %r64;
	mov.u32 	%r69, _ZZ12wmma_exampleP6__halfS0_PfiiiffE3s_b;
	add.s32 	%r70, %r69, %r65;
	add.s32 	%r8, %r70, %r68;
	setp.lt.s32 	%p3, %r64, %r55;
	setp.lt.s32 	%p4, %r5, %r56;
	and.pred  	%p1, %p3, %p4;
	add.s32 	%r71, %r57, -1;
	shr.u32 	%r72, %r71, 4;
	add.s32 	%r9, %r72, 1;
	and.b32  	%r10, %r9, 3;
	setp.lt.u32 	%p5, %r57, 49;
	mov.b32 	%r193, 0;
	mov.f32 	%f161, 0f00000000;
	mov.f32 	%f162, %f161;
	mov.f32 	%f163, %f161;
	mov.f32 	%f164, %f161;
	mov.f32 	%f165, %f161;
	mov.f32 	%f166, %f161;
	mov.f32 	%f167, %f161;
	mov.f32 	%f168, %f161;
	@%p5 bra 	$L__BB0_12;
	shl.b32 	%r74, %r3, 9;
	add.s32 	%r191, %r66, %r74;
	mul.lo.s32 	%r76, %r57, %r4;
	shl.b32 	%r77, %r76, 9;
	add.s32 	%r79, %r77, %r69;
	add.s32 	%r190, %r79, 1536;
	shl.b32 	%r80, %r56, 5;
	add.s32 	%r189, %r80, %r5;
	mad.lo.s32 	%r188, %r56, 48, %r5;
	shl.b32 	%r81, %r56, 4;
	add.s32 	%r187, %r81, %r5;
	and.b32  	%r82, %r9, 536870908;
	neg.s32 	%r185, %r82;
	mov.b32 	%r193, 0;
	mov.f32 	%f161, 0f00000000;
	not.pred 	%p6, %p1;
	mov.u32 	%r184, %r7;
	mov.u32 	%r186, %r5;
$L__BB0_3:
	ld.param.u64 	%rd28, [_Z12wmma_exampleP6__halfS0_Pfiiiff_param_0];
	mul.wide.s32 	%rd6, %r184, 2;
	cvta.to.global.u64 	%rd7, %rd28;
	add.s64 	%rd8, %rd7, %rd6;
	add.s64 	%rd2, %rd8, 64;
	ld.global.u16 	%rs1, [%rd8];
	st.shared.u16 	[%r6], %rs1;
	mul.wide.s32 	%rd9, %r186, 2;
	add.s64 	%rd10, %rd1, %rd9;
	ld.global.u16 	%rs2, [%rd10];
	st.shared.u16 	[%r8], %rs2;
	bar.sync 	0;
	@%p6 bra 	$L__BB0_5;
	wmma.load.a.sync.aligned.col.m16n16k16.shared.f16 	{%r83, %r84, %r85, %r86, %r87, %r88, %r89, %r90}, [%r191], %r55;
	add.s32 	%r91, %r190, -1536;
	wmma.load.b.sync.aligned.col.m16n16k16.shared.f16 	{%r92, %r93, %r94, %r95, %r96, %r97, %r98, %r99}, [%r91], %r57;
	wmma.mma.sync.aligned.col.col.m16n16k16.f32.f32 {%f168, %f167, %f166, %f165, %f164, %f163, %f162, %f161}, {%r83, %r84, %r85, %r86, %r87, %r88, %r89, %r90}, {%r92, %r93, %r94, %r95, %r96, %r97, %r98, %r99}, {%f168, %f167, %f166, %f165, %f164, %f163, %f162, %f161};
$L__BB0_5:
	ld.global.u16 	%rs3, [%rd2+-32];
	st.shared.u16 	[%r6], %rs3;
	mul.wide.s32 	%rd11, %r187, 2;
	add.s64 	%rd12, %rd1, %rd11;
	ld.global.u16 	%rs4, [%rd12];
	st.shared.u16 	[%r8], %rs4;
	bar.sync 	0;
	@%p6 bra 	$L__BB0_7;
	shl.b32 	%r100, %r55, 9;
	add.s32 	%r101, %r191, %r100;
	wmma.load.a.sync.aligned.col.m16n16k16.shared.f16 	{%r102, %r103, %r104, %r105, %r106, %r107, %r108, %r109}, [%r101], %r55;
	add.s32 	%r110, %r190, -1024;
	wmma.load.b.sync.aligned.col.m16n16k16.shared.f16 	{%r111, %r112, %r113, %r114, %r115, %r116, %r117, %r118}, [%r110], %r57;
	wmma.mma.sync.aligned.col.col.m16n16k16.f32.f32 {%f168, %f167, %f166, %f165, %f164, %f163, %f162, %f161}, {%r102, %r103, %r104, %r105, %r106, %r107, %r108, %r109}, {%r111, %r112, %r113, %r114, %r115, %r116, %r117, %r118}, {%f168, %f167, %f166, %f165, %f164, %f163, %f162, %f161};
$L__BB0_7:
	ld.global.u16 	%rs5, [%rd2];
	st.shared.u16 	[%r6], %rs5;
	mul.wide.s32 	%rd13, %r189, 2;
	add.s64 	%rd14, %rd1, %rd13;
	ld.global.u16 	%rs6, [%rd14];
	st.shared.u16 	[%r8], %rs6;
	bar.sync 	0;
	@%p6 bra 	$L__BB0_9;
	shl.b32 	%r119, %r55, 10;
	add.s32 	%r120, %r191, %r119;
	wmma.load.a.sync.aligned.col.m16n16k16.shared.f16 	{%r121, %r122, %r123, %r124, %r125, %r126, %r127, %r128}, [%r120], %r55;
	add.s32 	%r129, %r190, -512;
	wmma.load.b.sync.aligned.col.m16n16k16.shared.f16 	{%r130, %r131, %r132, %r133, %r134, %r135, %r136, %r137}, [%r129], %r57;
	wmma.mma.sync.aligned.col.col.m16n16k16.f32.f32 {%f168, %f167, %f166, %f165, %f164, %f163, %f162, %f161}, {%r121, %r122, %r123, %r124, %r125, %r126, %r127, %r128}, {%r130, %r131, %r132, %r133, %r134, %r135, %r136, %r137}, {%f168, %f167, %f166, %f165, %f164, %f163, %f162, %f161};
$L__BB0_9:
	ld.global.u16 	%rs7, [%rd2+32];
	st.shared.u16 	[%r6], %rs7;
	mul.wide.s32 	%rd15, %r188, 2;
	add.s64 	%rd16, %rd1, %rd15;
	ld.global.u16 	%rs8, [%rd16];
	st.shared.u16 	[%r8], %rs8;
	bar.sync 	0;
	@%p6 bra 	$L__BB0_11;
	mad.lo.s32 	%r138, %r55, 1536, %r191;
	wmma.load.a.sync.aligned.col.m16n16k16.shared.f16 	{%r139, %r140, %r141, %r142, %r143, %r144, %r145, %r146}, [%r138], %r55;
	wmma.load.b.sync.aligned.col.m16n16k16.shared.f16 	{%r147, %r148, %r149, %r150, %r151, %r152, %r153, %r154}, [%r190], %r57;
	wmma.mma.sync.aligned.col.col.m16n16k16.f32.f32 {%f168, %f167, %f166, %f165, %f164, %f163, %f162, %f161}, {%r139, %r140, %r141, %r142, %r143, %r144, %r145, %r146}, {%r147, %r148, %r149, %r150, %r151, %r152, %r153, %r154}, {%f168, %f167, %f166, %f165, %f164, %f163, %f162, %f161};
$L__BB0_11:
	add.s32 	%r193, %r193, 64;
	shl.b32 	%r155, %r55, 11;
	add.s32 	%r191, %r191, %r155;
	add.s32 	%r190, %r190, 2048;
	shl.b32 	%r156, %r56, 6;
	add.s32 	%r189, %r189, %r156;
	add.s32 	%r188, %r188, %r156;
	add.s32 	%r187, %r187, %r156;
	add.s32 	%r186, %r186, %r156;
	add.s32 	%r185, %r185, 4;
	add.s32 	%r184, %r184, 64;
	setp.ne.s32 	%p10, %r185, 0;
	@%p10 bra 	$L__BB0_3;
$L__BB0_12:
	setp.eq.s32 	%p11, %r10, 0;
	@%p11 bra 	$L__BB0_17;
	mul.lo.s32 	%r157, %r57, %r4;
	shl.b32 	%r158, %r157, 9;
	shl.b32 	%r159, %r193, 5;
	add.s32 	%r160, %r158, %r159;
	mov.u32 	%r161, _ZZ12wmma_exampleP6__halfS0_PfiiiffE3s_b;
	add.s32 	%r198, %r161, %r160;
	mul.lo.s32 	%r162, %r193, %r55;
	shl.b32 	%r163, %r162, 5;
	shl.b32 	%r164, %r3, 9;
	add.s32 	%r165, %r163, %r164;
	mov.u32 	%r166, _ZZ12wmma_exampleP6__halfS0_PfiiiffE3s_a;
	add.s32 	%r197, %r166, %r165;
	shl.b32 	%r38, %r55, 9;
	mad.lo.s32 	%r196, %r193, %r56, %r5;
	shl.b32 	%r40, %r56, 4;
	add.s32 	%r195, %r193, %r7;
	neg.s32 	%r194, %r10;
	not.pred 	%p12, %p1;
$L__BB0_14:
	.pragma "nounroll";
	ld.param.u64 	%rd29, [_Z12wmma_exampleP6__halfS0_Pfiiiff_param_0];
	mul.wide.s32 	%rd17, %r195, 2;
	cvta.to.global.u64 	%rd18, %rd29;
	add.s64 	%rd19, %rd18, %rd17;
	ld.global.u16 	%rs9, [%rd19];
	st.shared.u16 	[%r6], %rs9;
	mul.wide.s32 	%rd20, %r196, 2;
	add.s64 	%rd21, %rd1, %rd20;
	ld.global.u16 	%rs10, [%rd21];
	st.shared.u16 	[%r8], %rs10;
	bar.sync 	0;
	@%p12 bra 	$L__BB0_16;
	wmma.load.a.sync.aligned.col.m16n16k16.shared.f16 	{%r167, %r168, %r169, %r170, %r171, %r172, %r173, %r174}, [%r197], %r55;
	wmma.load.b.sync.aligned.col.m16n16k16.shared.f16 	{%r175, %r176, %r177, %r178, %r179, %r180, %r181, %r182}, [%r198], %r57;
	wmma.mma.sync.aligned.col.col.m16n16k16.f32.f32 {%f168, %f167, %f166, %f165, %f164, %f163, %f162, %f161}, {%r167, %r168, %r169, %r170, %r171, %r172, %r173, %r174}, {%r175, %r176, %r177, %r178, %r179, %r180, %r181, %r182}, {%f168, %f167, %f166, %f165, %f164, %f163, %f162, %f161};
$L__BB0_16:
	add.s32 	%r198, %r198, 512;
	add.s32 	%r197, %r197, %r38;
	add.s32 	%r196, %r196, %r40;
	add.s32 	%r195, %r195, 16;
	add.s32 	%r194, %r194, 1;
	setp.ne.s32 	%p13, %r194, 0;
	@%p13 bra 	$L__BB0_14;
$L__BB0_17:
	shl.b32 	%r53, %r3, 4;
	shl.b32 	%r54, %r4, 4;
	setp.ge.s32 	%p14, %r53, %r55;
	setp.ge.s32 	%p15, %r54, %r56;
	or.pred  	%p16, %p14, %p15;
	@%p16 bra 	$L__BB0_19;
	ld.param.f32 	%f152, [_Z12wmma_exampleP6__halfS0_Pfiiiff_param_7];
	ld.param.f32 	%f151, [_Z12wmma_exampleP6__halfS0_Pfiiiff_param_6];
	ld.param.u64 	%rd30, [_Z12wmma_exampleP6__halfS0_Pfiiiff_param_2];
	cvt.u64.u32 	%rd22, %r53;
	mul.lo.s32 	%r183, %r55, %r54;
	cvt.u64.u32 	%rd23, %r183;
	add.s64 	%rd24, %rd23, %rd22;
	cvta.to.global.u64 	%rd25, %rd30;
	shl.b64 	%rd26, %rd24, 2;
	add.s64 	%rd27, %rd25, %rd26;
	wmma.load.c.sync.aligned.col.m16n16k16.global.f32 	{%f127, %f128, %f129, %f130, %f131, %f132, %f133, %f134}, [%rd27], %r55;
	mul.f32 	%f135, %f152, %f127;
	fma.rn.f32 	%f136, %f151, %f168, %f135;
	mul.f32 	%f137, %f152, %f128;
	fma.rn.f32 	%f138, %f151, %f167, %f137;
	mul.f32 	%f139, %f152, %f129;
	fma.rn.f32 	%f140, %f151, %f166, %f139;
	mul.f32 	%f141, %f152, %f130;
	fma.rn.f32 	%f142, %f151, %f165, %f141;
	mul.f32 	%f143, %f152, %f131;
	fma.rn.f32 	%f144, %f151, %f164, %f143;
	mul.f32 	%f145, %f152, %f132;
	fma.rn.f32 	%f146, %f151, %f163, %f145;
	mul.f32 	%f147, %f152, %f133;
	fma.rn.f32 	%f148, %f151, %f162, %f147;
	mul.f32 	%f149, %f152, %f134;
	fma.rn.f32 	%f150, %f151, %f161, %f149;
	wmma.store.d.sync.aligned.col.m16n16k16.global.f32 	[%rd27], {%f136, %f138, %f140, %f142, %f144, %f146, %f148, %f150}, %r55;
$L__BB0_19:
	ret;

}
	// .globl	_Z22matrix_multiply_simpleP6__halfS0_Pfm
.visible .entry _Z22matrix_multiply_simpleP6__halfS0_Pfm(
	.param .u64 .ptr .align 1 _Z22matrix_multiply_simpleP6__halfS0_Pfm_param_0,
	.param .u64 .ptr .align 1 _Z22matrix_multiply_simpleP6__halfS0_Pfm_param_1,
	.param .u64 .ptr .align 1 _Z22matrix_multiply_simpleP6__halfS0_Pfm_param_2,
	.param .u64 _Z22matrix_multiply_simpleP6__halfS0_Pfm_param_3
)
{
	.reg .pred 	%p<10>;
	.reg .b16 	%rs<31>;
	.reg .b32 	%r<9>;
	.reg .b32 	%f<68>;
	.reg .b64 	%rd<105>;

	ld.param.u64 	%rd25, [_Z22matrix_multiply_simpleP6__halfS0_Pfm_param_0];
	ld.param.u64 	%rd26, [_Z22matrix_multiply_simpleP6__halfS0_Pfm_param_1];
	ld.param.u64 	%rd24, [_Z22matrix_multiply_simpleP6__halfS0_Pfm_param_3];
	cvta.to.global.u64 	%rd1, %rd26;
	cvta.to.global.u64 	%rd2, %rd25;
	mov.u32 	%r3, %ctaid.y;
	mov.u32 	%r4, %ntid.y;
	mov.u32 	%r5, %tid.y;
	mad.lo.s32 	%r1, %r3, %r4, %r5;
	mov.u32 	%r6, %ctaid.x;
	mov.u32 	%r7, %ntid.x;
	mov.u32 	%r8, %tid.x;
	mad.lo.s32 	%r2, %r6, %r7, %r8;
	setp.eq.s64 	%p1, %rd24, 0;
	mov.f32 	%f67, 0f00000000;
	@%p1 bra 	$L__BB1_12;
	cvt.u64.u32 	%rd28, %r1;
	mul.lo.s64 	%rd3, %rd24, %rd28;
	cvt.s64.s32 	%rd4, %r2;
	and.b64  	%rd5, %rd24, 7;
	setp.lt.u64 	%p2, %rd24, 8;
	mov.f32 	%f67, 0f00000000;
	mov.b64 	%rd103, 0;
	@%p2 bra 	$L__BB1_4;
	and.b64  	%rd103, %rd24, -8;
	shl.b64 	%rd29, %rd4, 1;
	add.s64 	%rd100, %rd1, %rd29;
	shl.b64 	%rd8, %rd24, 4;
	shl.b64 	%rd30, %rd3, 1;
	add.s64 	%rd31, %rd30, %rd2;
	add.s64 	%rd99, %rd31, 8;
	shl.b64 	%rd10, %rd24, 1;
	mov.f32 	%f67, 0f00000000;
	mov.u64 	%rd101, %rd103;
$L__BB1_3:
	.pragma "nounroll";
	ld.global.u16 	%rs1, [%rd99+-8];
	// begin inline asm
	{  cvt.f32.f16 %f17, %rs1;}

	// end inline asm
	ld.global.u16 	%rs2, [%rd100];
	// begin inline asm
	{  cvt.f32.f16 %f18, %rs2;}

	// end inline asm
	fma.rn.f32 	%f33, %f17, %f18, %f67;
	ld.global.u16 	%rs3, [%rd99+-6];
	// begin inline asm
	{  cvt.f32.f16 %f19, %rs3;}

	// end inline asm
	add.s64 	%rd32, %rd100, %rd10;
	ld.global.u16 	%rs4, [%rd32];
	// begin inline asm
	{  cvt.f32.f16 %f20, %rs4;}

	// end inline asm
	fma.rn.f32 	%f34, %f19, %f20, %f33;
	ld.global.u16 	%rs5, [%rd99+-4];
	// begin inline asm
	{  cvt.f32.f16 %f21, %rs5;}

	// end inline asm
	add.s64 	%rd33, %rd32, %rd10;
	ld.global.u16 	%rs6, [%rd33];
	// begin inline asm
	{  cvt.f32.f16 %f22, %rs6;}

	// end inline asm
	fma.rn.f32 	%f35, %f21, %f22, %f34;
	ld.global.u16 	%rs7, [%rd99+-2];
	// begin inline asm
	{  cvt.f32.f16 %f23, %rs7;}

	// end inline asm
	add.s64 	%rd34, %rd33, %rd10;
	ld.global.u16 	%rs8, [%rd34];
	// begin inline asm
	{  cvt.f32.f16 %f24, %rs8;}

	// end inline asm
	fma.rn.f32 	%f36, %f23, %f24, %f35;
	ld.global.u16 	%rs9, [%rd99];
	// begin inline asm
	{  cvt.f32.f16 %f25, %rs9;}

	// end inline asm
	add.s64 	%rd35, %rd34, %rd10;
	ld.global.u16 	%rs10, [%rd35];
	// begin inline asm
	{  cvt.f32.f16 %f26, %rs10;}

	// end inline asm
	fma.rn.f32 	%f37, %f25, %f26, %f36;
	ld.global.u16 	%rs11, [%rd99+2];
	// begin inline asm
	{  cvt.f32.f16 %f27, %rs11;}

	// end inline asm
	add.s64 	%rd36, %rd35, %rd10;
	ld.global.u16 	%rs12, [%rd36];
	// begin inline asm
	{  cvt.f32.f16 %f28, %rs12;}

	// end inline asm
	fma.rn.f32 	%f38, %f27, %f28, %f37;
	ld.global.u16 	%rs13, [%rd99+4];
	// begin inline asm
	{  cvt.f32.f16 %f29, %rs13;}

	// end inline asm
	add.s64 	%rd37, %rd36, %rd10;
	ld.global.u16 	%rs14, [%rd37];
	// begin inline asm
	{  cvt.f32.f16 %f30, %rs14;}

	// end inline asm
	fma.rn.f32 	%f39, %f29, %f30, %f38;
	ld.global.u16 	%rs15, [%rd99+6];
	// begin inline asm
	{  cvt.f32.f16 %f31, %rs15;}

	// end inline asm
	add.s64 	%rd38, %rd37, %rd10;
	ld.global.u16 	%rs16, [%rd38];
	// begin inline asm
	{  cvt.f32.f16 %f32, %rs16;}

	// end inline asm
	fma.rn.f32 	%f67, %f31, %f32, %f39;
	add.s64 	%rd101, %rd101, -8;
	add.s64 	%rd100, %rd100, %rd8;
	add.s64 	%rd99, %rd99, 16;
	setp.ne.s64 	%p3, %rd101, 0;
	@%p3 bra 	$L__BB1_3;
$L__BB1_4:
	setp.eq.s64 	%p4, %rd5, 0;
	@%p4 bra 	$L__BB1_12;
	and.b64  	%rd18, %rd24, 3;
	setp.lt.u64 	%p5, %rd5, 4;
	@%p5 bra 	$L__BB1_7;
	add.s64 	%rd39, %rd103, %rd3;
	shl.b64 	%rd40, %rd39, 1;
	add.s64 	%rd41, %rd2, %rd40;
	ld.global.u16 	%rs17, [%rd41];
	// begin inline asm
	{  cvt.f32.f16 %f41, %rs17;}

	// end inline asm
	mad.lo.s64 	%rd42, %rd103, %rd24, %rd4;
	shl.b64 	%rd43, %rd42, 1;
	add.s64 	%rd44, %rd1, %rd43;
	ld.global.u16 	%rs18, [%rd44];
	// begin inline asm
	{  cvt.f32.f16 %f42, %rs18;}

	// end inline asm
	fma.rn.f32 	%f49, %f41, %f42, %f67;
	add.s64 	%rd45, %rd103, 1;
	and.b64  	%rd46, %rd45, 4294967295;
	add.s64 	%rd47, %rd46, %rd3;
	shl.b64 	%rd48, %rd47, 1;
	add.s64 	%rd49, %rd2, %rd48;
	ld.global.u16 	%rs19, [%rd49];
	// begin inline asm
	{  cvt.f32.f16 %f43, %rs19;}

	// end inline asm
	mad.lo.s64 	%rd50, %rd46, %rd24, %rd4;
	shl.b64 	%rd51, %rd50, 1;
	add.s64 	%rd52, %rd1, %rd51;
	ld.global.u16 	%rs20, [%rd52];
	// begin inline asm
	{  cvt.f32.f16 %f44, %rs20;}

	// end inline asm
	fma.rn.f32 	%f50, %f43, %f44, %f49;
	add.s64 	%rd53, %rd103, 2;
	and.b64  	%rd54, %rd53, 4294967295;
	add.s64 	%rd55, %rd54, %rd3;
	shl.b64 	%rd56, %rd55, 1;
	add.s64 	%rd57, %rd2, %rd56;
	ld.global.u16 	%rs21, [%rd57];
	// begin inline asm
	{  cvt.f32.f16 %f45, %rs21;}

	// end inline asm
	mad.lo.s64 	%rd58, %rd54, %rd24, %rd4;
	shl.b64 	%rd59, %rd58, 1;
	add.s64 	%rd60, %rd1, %rd59;
	ld.global.u16 	%rs22, [%rd60];
	// begin inline asm
	{  cvt.f32.f16 %f46, %rs22;}

	// end inline asm
	fma.rn.f32 	%f51, %f45, %f46, %f50;
	add.s64 	%rd61, %rd103, 3;
	and.b64  	%rd62, %rd61, 4294967295;
	add.s64 	%rd63, %rd62, %rd3;
	shl.b64 	%rd64, %rd63, 1;
	add.s64 	%rd65, %rd2, %rd64;
	ld.global.u16 	%rs23, [%rd65];
	// begin inline asm
	{  cvt.f32.f16 %f47, %rs23;}

	// end inline asm
	mad.lo.s64 	%rd66, %rd62, %rd24, %rd4;
	shl.b64 	%rd67, %rd66, 1;
	add.s64 	%rd68, %rd1, %rd67;
	ld.global.u16 	%rs24, [%rd68];
	// begin inline asm
	{  cvt.f32.f16 %f48, %rs24;}

	// end inline asm
	fma.rn.f32 	%f67, %f47, %f48, %f51;
	add.s64 	%rd69, %rd103, 4;
	and.b64  	%rd103, %rd69, 4294967295;
$L__BB1_7:
	setp.eq.s64 	%p6, %rd18, 0;
	@%p6 bra 	$L__BB1_12;
	setp.eq.s64 	%p7, %rd18, 1;
	@%p7 bra 	$L__BB1_10;
	add.s64 	%rd70, %rd103, %rd3;
	shl.b64 	%rd71, %rd70, 1;
	add.s64 	%rd72, %rd2, %rd71;
	ld.global.u16 	%rs25, [%rd72];
	// begin inline asm
	{  cvt.f32.f16 %f53, %rs25;}

	// end inline asm
	mad.lo.s64 	%rd73, %rd103, %rd24, %rd4;
	shl.b64 	%rd74, %rd73, 1;
	add.s64 	%rd75, %rd1, %rd74;
	ld.global.u16 	%rs26, [%rd75];
	// begin inline asm
	{  cvt.f32.f16 %f54, %rs26;}

	// end inline asm
	fma.rn.f32 	%f57, %f53, %f54, %f67;
	add.s64 	%rd76, %rd103, 1;
	and.b64  	%rd77, %rd76, 4294967295;
	add.s64 	%rd78, %rd77, %rd3;
	shl.b64 	%rd79, %rd78, 1;
	add.s64 	%rd80, %rd2, %rd79;
	ld.global.u16 	%rs27, [%rd80];
	// begin inline asm
	{  cvt.f32.f16 %f55, %rs27;}

	// end inline asm
	mad.lo.s64 	%rd81, %rd77, %rd24, %rd4;
	shl.b64 	%rd82, %rd81, 1;
	add.s64 	%rd83, %rd1, %rd82;
	ld.global.u16 	%rs28, [%rd83];
	// begin inline asm
	{  cvt.f32.f16 %f56, %rs28;}

	// end inline asm
	fma.rn.f32 	%f67, %f55, %f56, %f57;
	add.s64 	%rd84, %rd103, 2;
	and.b64  	%rd103, %rd84, 4294967295;
$L__BB1_10:
	and.b64  	%rd85, %rd24, 1;
	setp.eq.b64 	%p8, %rd85, 1;
	not.pred 	%p9, %p8;
	@%p9 bra 	$L__BB1_12;
	add.s64 	%rd86, %rd103, %rd3;
	shl.b64 	%rd87, %rd86, 1;
	add.s64 	%rd88, %rd2, %rd87;
	ld.global.u16 	%rs29, [%rd88];
	// begin inline asm
	{  cvt.f32.f16 %f58, %rs29;}

	// end inline asm
	mad.lo.s64 	%rd89, %rd103, %rd24, %rd4;
	shl.b64 	%rd90, %rd89, 1;
	add.s64 	%rd91, %rd1, %rd90;
	ld.global.u16 	%rs30, [%rd91];
	// begin inline asm
	{  cvt.f32.f16 %f59, %rs30;}

	// end inline asm
	fma.rn.f32 	%f67, %f58, %f59, %f67;
$L__BB1_12:
	ld.param.u64 	%rd98, [_Z22matrix_multiply_simpleP6__halfS0_Pfm_param_2];
	cvta.to.global.u64 	%rd92, %rd98;
	cvt.u64.u32 	%rd93, %r1;
	cvt.s64.s32 	%rd94, %r2;
	mad.lo.s64 	%rd95, %rd24, %rd93, %rd94;
	shl.b64 	%rd96, %rd95, 2;
	add.s64 	%rd97, %rd92, %rd96;
	st.global.f32 	[%rd97], %f67;
	ret;

}
	// .globl	_Z15matrix_multiplyP6__halfS0_Pfm
.visible .entry _Z15matrix_multiplyP6__halfS0_Pfm(
	.param .u64 .ptr .align 1 _Z15matrix_multiplyP6__halfS0_Pfm_param_0,
	.param .u64 .ptr .align 1 _Z15matrix_multiplyP6__halfS0_Pfm_param_1,
	.param .u64 .ptr .align 1 _Z15matrix_multiplyP6__halfS0_Pfm_param_2,
	.param .u64 _Z15matrix_multiplyP6__halfS0_Pfm_param_3
)
{
	.reg .pred 	%p<5>;
	.reg .b16 	%rs<7>;
	.reg .b32 	%r<49>;
	.reg .b32 	%f<163>;
	.reg .b64 	%rd<57>;
	// demoted variable
	.shared .align 4 .b8 _ZZ15matrix_multiplyP6__halfS0_PfmE3s_a[1024];
	// demoted variable
	.shared .align 4 .b8 _ZZ15matrix_multiplyP6__halfS0_PfmE3s_b[1024];
	ld.param.u64 	%rd8, [_Z15matrix_multiplyP6__halfS0_Pfm_param_3];
	mov.u32 	%r1, %tid.x;
	mov.u32 	%r2, %tid.y;
	mov.u32 	%r13, %ctaid.y;
	mov.u32 	%r14, %ntid.y;
	mad.lo.s32 	%r3, %r13, %r14, %r2;
	shr.u64 	%rd1, %rd8, 4;
	setp.lt.u64 	%p1, %rd8, 16;
	mov.f32 	%f162, 0f00000000;
	@%p1 bra 	$L__BB2_7;
	shl.b32 	%r16, %r2, 6;
	mov.u32 	%r17, _ZZ15matrix_multiplyP6__halfS0_PfmE3s_a;
	add.s32 	%r4, %r17, %r16;
	setp.eq.s64 	%p2, %rd1, 1;
	mov.f32 	%f162, 0f00000000;
	mov.b32 	%r48, 0;
	@%p2 bra 	$L__BB2_5;
	and.b64  	%rd56, %rd1, 1152921504606846974;
	mov.f32 	%f162, 0f00000000;
	mov.b32 	%r47, 16;
	cvt.u64.u32 	%rd10, %r3;
	mul.lo.s64 	%rd11, %rd8, %rd10;
	shl.b32 	%r20, %r1, 2;
	add.s32 	%r21, %r4, %r20;
	cvt.u64.u32 	%rd22, %r1;
	mov.u32 	%r45, %r1;
	mov.u32 	%r46, %r2;
$L__BB2_3:
	ld.param.u64 	%rd53, [_Z15matrix_multiplyP6__halfS0_Pfm_param_1];
	ld.param.u64 	%rd51, [_Z15matrix_multiplyP6__halfS0_Pfm_param_0];
	add.s32 	%r19, %r47, -16;
	cvt.u64.u32 	%rd9, %r45;
	add.s64 	%rd12, %rd11, %rd9;
	cvta.to.global.u64 	%rd13, %rd51;
	shl.b64 	%rd14, %rd12, 1;
	add.s64 	%rd15, %rd13, %rd14;
	ld.global.u16 	%rs1, [%rd15];
	// begin inline asm
	{  cvt.f32.f16 %f11, %rs1;}

	// end inline asm
	st.shared.f32 	[%r21], %f11;
	cvt.u64.u32 	%rd16, %r46;
	mov.u32 	%r22, %ctaid.x;
	mov.u32 	%r23, %ntid.x;
	mad.lo.s32 	%r24, %r22, %r23, %r1;
	cvt.s64.s32 	%rd17, %r24;
	mad.lo.s64 	%rd18, %rd8, %rd16, %rd17;
	cvta.to.global.u64 	%rd19, %rd53;
	shl.b64 	%rd20, %rd18, 1;
	add.s64 	%rd21, %rd19, %rd20;
	ld.global.u16 	%rs2, [%rd21];
	// begin inline asm
	{  cvt.f32.f16 %f12, %rs2;}

	// end inline asm
	mov.u32 	%r26, _ZZ15matrix_multiplyP6__halfS0_PfmE3s_b;
	add.s32 	%r27, %r26, %r20;
	add.s32 	%r28, %r27, %r16;
	st.shared.f32 	[%r28], %f12;
	bar.sync 	0;
	ld.shared.f32 	%f15, [%r4];
	ld.shared.f32 	%f16, [%r27];
	fma.rn.f32 	%f17, %f15, %f16, %f162;
	ld.shared.f32 	%f18, [%r4+4];
	ld.shared.f32 	%f19, [%r27+64];
	fma.rn.f32 	%f20, %f18, %f19, %f17;
	ld.shared.f32 	%f21, [%r4+8];
	ld.shared.f32 	%f22, [%r27+128];
	fma.rn.f32 	%f23, %f21, %f22, %f20;
	ld.shared.f32 	%f24, [%r4+12];
	ld.shared.f32 	%f25, [%r27+192];
	fma.rn.f32 	%f26, %f24, %f25, %f23;
	ld.shared.f32 	%f27, [%r4+16];
	ld.shared.f32 	%f28, [%r27+256];
	fma.rn.f32 	%f29, %f27, %f28, %f26;
	ld.shared.f32 	%f30, [%r4+20];
	ld.shared.f32 	%f31, [%r27+320];
	fma.rn.f32 	%f32, %f30, %f31, %f29;
	ld.shared.f32 	%f33, [%r4+24];
	ld.shared.f32 	%f34, [%r27+384];
	fma.rn.f32 	%f35, %f33, %f34, %f32;
	ld.shared.f32 	%f36, [%r4+28];
	ld.shared.f32 	%f37, [%r27+448];
	fma.rn.f32 	%f38, %f36, %f37, %f35;
	ld.shared.f32 	%f39, [%r4+32];
	ld.shared.f32 	%f40, [%r27+512];
	fma.rn.f32 	%f41, %f39, %f40, %f38;
	ld.shared.f32 	%f42, [%r4+36];
	ld.shared.f32 	%f43, [%r27+576];
	fma.rn.f32 	%f44, %f42, %f43, %f41;
	ld.shared.f32 	%f45, [%r4+40];
	ld.shared.f32 	%f46, [%r27+640];
	fma.rn.f32 	%f47, %f45, %f46, %f44;
	ld.shared.f32 	%f48, [%r4+44];
	ld.shared.f32 	%f49, [%r27+704];
	fma.rn.f32 	%f50, %f48, %f49, %f47;
	ld.shared.f32 	%f51, [%r4+48];
	ld.shared.f32 	%f52, [%r27+768];
	fma.rn.f32 	%f53, %f51, %f52, %f50;
	ld.shared.f32 	%f54, [%r4+52];
	ld.shared.f32 	%f55, [%r27+832];
	fma.rn.f32 	%f56, %f54, %f55, %f53;
	ld.shared.f32 	%f57, [%r4+56];
	ld.shared.f32 	%f58, [%r27+896];
	fma.rn.f32 	%f59, %f57, %f58, %f56;
	ld.shared.f32 	%f60, [%r4+60];
	ld.shared.f32 	%f61, [%r27+960];
	fma.rn.f32 	%f62, %f60, %f61, %f59;
	bar.sync 	0;
	cvt.u64.u32 	%rd23, %r19;
	add.s64 	%rd24, %rd23, %rd22;
	add.s64 	%rd25, %rd11, %rd24;
	shl.b64 	%rd26, %rd25, 1;
	add.s64 	%rd27, %rd13, %rd26;
	ld.global.u16 	%rs3, [%rd27+32];
	// begin inline asm
	{  cvt.f32.f16 %f13, %rs3;}

	// end inline asm
	st.shared.f32 	[%r21], %f13;
	add.s32 	%r29, %r46, 16;
	cvt.u64.u32 	%rd28, %r29;
	mad.lo.s64 	%rd29, %rd8, %rd28, %rd17;
	shl.b64 	%rd30, %rd29, 1;
	add.s64 	%rd31, %rd19, %rd30;
	ld.global.u16 	%rs4, [%rd31];
	// begin inline asm
	{  cvt.f32.f16 %f14, %rs4;}

	// end inline asm
	st.shared.f32 	[%r28], %f14;
	bar.sync 	0;
	ld.shared.f32 	%f63, [%r4];
	ld.shared.f32 	%f64, [%r27];
	fma.rn.f32 	%f65, %f63, %f64, %f62;
	ld.shared.f32 	%f66, [%r4+4];
	ld.shared.f32 	%f67, [%r27+64];
	fma.rn.f32 	%f68, %f66, %f67, %f65;
	ld.shared.f32 	%f69, [%r4+8];
	ld.shared.f32 	%f70, [%r27+128];
	fma.rn.f32 	%f71, %f69, %f70, %f68;
	ld.shared.f32 	%f72, [%r4+12];
	ld.shared.f32 	%f73, [%r27+192];
	fma.rn.f32 	%f74, %f72, %f73, %f71;
	ld.shared.f32 	%f75, [%r4+16];
	ld.shared.f32 	%f76, [%r27+256];
	fma.rn.f32 	%f77, %f75, %f76, %f74;
	ld.shared.f32 	%f78, [%r4+20];
	ld.shared.f32 	%f79, [%r27+320];
	fma.rn.f32 	%f80, %f78, %f79, %f77;
	ld.shared.f32 	%f81, [%r4+24];
	ld.shared.f32 	%f82, [%r27+384];
	fma.rn.f32 	%f83, %f81, %f82, %f80;
	ld.shared.f32 	%f84, [%r4+28];
	ld.shared.f32 	%f85, [%r27+448];
	fma.rn.f32 	%f86, %f84, %f85, %f83;
	ld.shared.f32 	%f87, [%r4+32];
	ld.shared.f32 	%f88, [%r27+512];
	fma.rn.f32 	%f89, %f87, %f88, %f86;
	ld.shared.f32 	%f90, [%r4+36];
	ld.shared.f32 	%f91, [%r27+576];
	fma.rn.f32 	%f92, %f90, %f91, %f89;
	ld.shared.f32 	%f93, [%r4+40];
	ld.shared.f32 	%f94, [%r27+640];
	fma.rn.f32 	%f95, %f93, %f94, %f92;
	ld.shared.f32 	%f96, [%r4+44];
	ld.shared.f32 	%f97, [%r27+704];
	fma.rn.f32 	%f98, %f96, %f97, %f95;
	ld.shared.f32 	%f99, [%r4+48];
	ld.shared.f32 	%f100, [%r27+768];
	fma.rn.f32 	%f101, %f99, %f100, %f98;
	ld.shared.f32 	%f102, [%r4+52];
	ld.shared.f32 	%f103, [%r27+832];
	fma.rn.f32 	%f104, %f102, %f103, %f101;
	ld.shared.f32 	%f105, [%r4+56];
	ld.shared.f32 	%f106, [%r27+896];
	fma.rn.f32 	%f107, %f105, %f106, %f104;
	ld.shared.f32 	%f108, [%r4+60];
	ld.shared.f32 	%f109, [%r27+960];
	fma.rn.f32 	%f162, %f108, %f109, %f107;
	bar.sync 	0;
	add.s32 	%r47, %r47, 32;
	add.s32 	%r46, %r46, 32;
	add.s32 	%r45, %r45, 32;
	add.s64 	%rd56, %rd56, -2;
	setp.ne.s64 	%p3, %rd56, 0;
	@%p3 bra 	$L__BB2_3;
	add.s32 	%r48, %r47, -16;
$L__BB2_5:
	and.b64  	%rd32, %rd8, 16;
	setp.eq.s64 	%p4, %rd32, 0;
	@%p4 bra 	$L__BB2_7;
	ld.param.u64 	%rd54, [_Z15matrix_multiplyP6__halfS0_Pfm_param_1];
	ld.param.u64 	%rd52, [_Z15matrix_multiplyP6__halfS0_Pfm_param_0];
	add.s32 	%r30, %r48, %r1;
	cvt.u64.u32 	%rd33, %r30;
	cvt.u64.u32 	%rd34, %r3;
	mad.lo.s64 	%rd35, %rd8, %rd34, %rd33;
	cvta.to.global.u64 	%rd36, %rd52;
	shl.b64 	%rd37, %rd35, 1;
	add.s64 	%rd38, %rd36, %rd37;
	ld.global.u16 	%rs5, [%rd38];
	// begin inline asm
	{  cvt.f32.f16 %f110, %rs5;}

	// end inline asm
	shl.b32 	%r31, %r1, 2;
	add.s32 	%r32, %r4, %r31;
	st.shared.f32 	[%r32], %f110;
	add.s32 	%r33, %r48, %r2;
	cvt.u64.u32 	%rd39, %r33;
	mov.u32 	%r34, %ctaid.x;
	mov.u32 	%r35, %ntid.x;
	mad.lo.s32 	%r36, %r34, %r35, %r1;
	cvt.s64.s32 	%rd40, %r36;
	mad.lo.s64 	%rd41, %rd8, %rd39, %rd40;
	cvta.to.global.u64 	%rd42, %rd54;
	shl.b64 	%rd43, %rd41, 1;
	add.s64 	%rd44, %rd42, %rd43;
	ld.global.u16 	%rs6, [%rd44];
	// begin inline asm
	{  cvt.f32.f16 %f111, %rs6;}

	// end inline asm
	mov.u32 	%r38, _ZZ15matrix_multiplyP6__halfS0_PfmE3s_b;
	add.s32 	%r39, %r38, %r31;
	add.s32 	%r40, %r39, %r16;
	st.shared.f32 	[%r40], %f111;
	bar.sync 	0;
	ld.shared.f32 	%f112, [%r4];
	ld.shared.f32 	%f113, [%r39];
	fma.rn.f32 	%f114, %f112, %f113, %f162;
	ld.shared.f32 	%f115, [%r4+4];
	ld.shared.f32 	%f116, [%r39+64];
	fma.rn.f32 	%f117, %f115, %f116, %f114;
	ld.shared.f32 	%f118, [%r4+8];
	ld.shared.f32 	%f119, [%r39+128];
	fma.rn.f32 	%f120, %f118, %f119, %f117;
	ld.shared.f32 	%f121, [%r4+12];
	ld.shared.f32 	%f122, [%r39+192];
	fma.rn.f32 	%f123, %f121, %f122, %f120;
	ld.shared.f32 	%f124, [%r4+16];
	ld.shared.f32 	%f125, [%r39+256];
	fma.rn.f32 	%f126, %f124, %f125, %f123;
	ld.shared.f32 	%f127, [%r4+20];
	ld.shared.f32 	%f128, [%r39+320];
	fma.rn.f32 	%f129, %f127, %f128, %f126;
	ld.shared.f32 	%f130, [%r4+24];
	ld.shared.f32 	%f131, [%r39+384];
	fma.rn.f32 	%f132, %f130, %f131, %f129;
	ld.shared.f32 	%f133, [%r4+28];
	ld.shared.f32 	%f134, [%r39+448];
	fma.rn.f32 	%f135, %f133, %f134, %f132;
	ld.shared.f32 	%f136, [%r4+32];
	ld.shared.f32 	%f137, [%r39+512];
	fma.rn.f32 	%f138, %f136, %f137, %f135;
	ld.shared.f32 	%f139, [%r4+36];
	ld.shared.f32 	%f140, [%r39+576];
	fma.rn.f32 	%f141, %f139, %f140, %f138;
	ld.shared.f32 	%f142, [%r4+40];
	ld.shared.f32 	%f143, [%r39+640];
	fma.rn.f32 	%f144, %f142, %f143, %f141;
	ld.shared.f32 	%f145, [%r4+44];
	ld.shared.f32 	%f146, [%r39+704];
	fma.rn.f32 	%f147, %f145, %f146, %f144;
	ld.shared.f32 	%f148, [%r4+48];
	ld.shared.f32 	%f149, [%r39+768];
	fma.rn.f32 	%f150, %f148, %f149, %f147;
	ld.shared.f32 	%f151, [%r4+52];
	ld.shared.f32 	%f152, [%r39+832];
	fma.rn.f32 	%f153, %f151, %f152, %f150;
	ld.shared.f32 	%f154, [%r4+56];
	ld.shared.f32 	%f155, [%r39+896];
	fma.rn.f32 	%f156, %f154, %f155, %f153;
	ld.shared.f32 	%f157, [%r4+60];
	ld.shared.f32 	%f158, [%r39+960];
	fma.rn.f32 	%f162, %f157, %f158, %f156;
	bar.sync 	0;
$L__BB2_7:
	ld.param.u64 	%rd55, [_Z15matrix_multiplyP6__halfS0_Pfm_param_2];
	cvta.to.global.u64 	%rd45, %rd55;
	cvt.u64.u32 	%rd46, %r3;
	mov.u32 	%r41, %ctaid.x;
	mov.u32 	%r42, %ntid.x;
	mov.u32 	%r43, %tid.x;
	mad.lo.s32 	%r44, %r41, %r42, %r43;
	cvt.s64.s32 	%rd47, %r44;
	mad.lo.s64 	%rd48, %rd8, %rd46, %rd47;
	shl.b64 	%rd49, %rd48, 2;
	add.s64 	%rd50, %rd45, %rd49;
	st.global.f32 	[%rd50], %f162;
	ret;

}
	// .globl	_Z17convertFp32ToFp16P6__halfPfi
.visible .entry _Z17convertFp32ToFp16P6__halfPfi(
	.param .u64 .ptr .align 1 _Z17convertFp32ToFp16P6__halfPfi_param_0,
	.param .u64 .ptr .align 1 _Z17convertFp32ToFp16P6__halfPfi_param_1,
	.param .u32 _Z17convertFp32ToFp16P6__halfPfi_param_2
)
{
	.reg .pred 	%p<2>;
	.reg .b16 	%rs<2>;
	.reg .b32 	%r<6>;
	.reg .b32 	%f<2>;
	.reg .b64 	%rd<9>;

	ld.param.u64 	%rd1, [_Z17convertFp32ToFp16P6__halfPfi_param_0];
	ld.param.u64 	%rd2, [_Z17convertFp32ToFp16P6__halfPfi_param_1];
	ld.param.u32 	%r2, [_Z17convertFp32ToFp16P6__halfPfi_param_2];
	mov.u32 	%r3, %ntid.x;
	mov.u32 	%r4, %ctaid.x;
	mov.u32 	%r5, %tid.x;
	mad.lo.s32 	%r1, %r3, %r4, %r5;
	setp.ge.s32 	%p1, %r1, %r2;
	@%p1 bra 	$L__BB3_2;
	cvta.to.global.u64 	%rd3, %rd2;
	cvta.to.global.u64 	%rd4, %rd1;
	mul.wide.s32 	%rd5, %r1, 2;
	add.s64 	%rd6, %rd4, %rd5;
	mul.wide.s32 	%rd7, %r1, 4;
	add.s64 	%rd8, %rd3, %rd7;
	ld.global.f32 	%f1, [%rd8];
	// begin inline asm
	{  cvt.rn.f16.f32 %rs1, %f1;}

	// end inline asm
	st.global.u16 	[%rd6], %rs1;
$L__BB3_2:
	ret;

}


// ===== COMPILED SASS (sm_100) =====

	.target	sm_100

	.elftype	@"ET_EXEC"


//--------------------- .note.nv.tkinfo           --------------------------
	.section	.note.nv.tkinfo,"",@"SHT_NOTE"
	.sectionflags	@"SHF_NOTE_NV_TKINFO"
	.tkinfo
        /*0018*/ 	.word	0x00000002
        /*0030*/ 	.string	""
        /*0030*/ 	.string	"ptxas"
        /*0030*/ 	.string	"Cuda compilation tools, release 13.0, V13.0.88"
        /*0030*/ 	.string	"Build cuda_13.0.r13.0/compiler.36424714_0"
        /*0030*/ 	.string	"-arch sm_100 -m 64 "



//--------------------- .note.nv.cuinfo           --------------------------
	.section	.note.nv.cuinfo,"",@"SHT_NOTE"
	.sectionflags	@"SHF_NOTE_NV_CUINFO"
        /*0018*/ 	.short	0x0002
        /*001a*/ 	.short	0x0064
        /*001c*/ 	.short	0x0082
	.zero		2


//--------------------- .nv.info                  --------------------------
	.section	.nv.info,"",@"SHT_CUDA_INFO"
	.align	4


	//----- nvinfo : EIATTR_REGCOUNT
	.align		4
        /*0000*/ 	.byte	0x04, 0x2f
        /*0002*/ 	.short	(.L_1 - .L_0)
	.align		4
.L_0:
        /*0004*/ 	.word	index@(_Z12wmma_exampleP6__halfS0_Pfiiiff)
        /*0008*/ 	.word	0x00000028


	//----- nvinfo : EIATTR_FRAME_SIZE
	.align		4
.L_1:
        /*000c*/ 	.byte	0x04, 0x11
        /*000e*/ 	.short	(.L_3 - .L_2)
	.align		4
.L_2:
        /*0010*/ 	.word	index@(_Z12wmma_exampleP6__halfS0_Pfiiiff)
        /*0014*/ 	.word	0x00000000


	//----- nvinfo : EIATTR_REGCOUNT
	.align		4
.L_3:
        /*0018*/ 	.byte	0x04, 0x2f
        /*001a*/ 	.short	(.L_5 - .L_4)
	.align		4
.L_4:
        /*001c*/ 	.word	index@(_Z22matrix_multiply_simpleP6__halfS0_Pfm)
        /*0020*/ 	.word	0x00000020


	//----- nvinfo : EIATTR_FRAME_SIZE
	.align		4
.L_5:
        /*0024*/ 	.byte	0x04, 0x11
        /*0026*/ 	.short	(.L_7 - .L_6)
	.align		4
.L_6:
        /*0028*/ 	.word	index@(_Z22matrix_multiply_simpleP6__halfS0_Pfm)
        /*002c*/ 	.word	0x00000000


	//----- nvinfo : EIATTR_REGCOUNT
	.align		4
.L_7:
        /*0030*/ 	.byte	0x04, 0x2f
        /*0032*/ 	.short	(.L_9 - .L_8)
	.align		4
.L_8:
        /*0034*/ 	.word	index@(_Z15matrix_multiplyP6__halfS0_Pfm)
        /*0038*/ 	.word	0x00000020


	//----- nvinfo : EIATTR_FRAME_SIZE
	.align		4
.L_9:
        /*003c*/ 	.byte	0x04, 0x11
        /*003e*/ 	.short	(.L_11 - .L_10)
	.align		4
.L_10:
        /*0040*/ 	.word	index@(_Z15matrix_multiplyP6__halfS0_Pfm)
        /*0044*/ 	.word	0x00000000


	//----- nvinfo : EIATTR_REGCOUNT
	.align		4
.L_11:
        /*0048*/ 	.byte	0x04, 0x2f
        /*004a*/ 	.short	(.L_13 - .L_12)
	.align		4
.L_12:
        /*004c*/ 	.word	index@(_Z17convertFp32ToFp16P6__halfPfi)
        /*0050*/ 	.word	0x0000000a


	//----- nvinfo : EIATTR_FRAME_SIZE
	.align		4
.L_13:
        /*0054*/ 	.byte	0x04, 0x11
        /*0056*/ 	.short	(.L_15 - .L_14)
	.align		4
.L_14:
        /*0058*/ 	.word	index@(_Z17convertFp32ToFp16P6__halfPfi)
        /*005c*/ 	.word	0x00000000


	//----- nvinfo : EIATTR_MIN_STACK_SIZE
	.align		4
.L_15:
        /*0060*/ 	.byte	0x04, 0x12
        /*0062*/ 	.short	(.L_17 - .L_16)
	.align		4
.L_16:
        /*0064*/ 	.word	index@(_Z17convertFp32ToFp16P6__halfPfi)
        /*0068*/ 	.word	0x00000000


	//----- nvinfo : EIATTR_MIN_STACK_SIZE
	.align		4
.L_17:
        /*006c*/ 	.byte	0x04, 0x12
        /*006e*/ 	.short	(.L_19 - .L_18)
	.align		4
.L_18:
        /*0070*/ 	.word	index@(_Z15matrix_multiplyP6__halfS0_Pfm)
        /*0074*/ 	.word	0x00000000


	//----- nvinfo : EIATTR_MIN_STACK_SIZE
	.align		4
.L_19:
        /*0078*/ 	.byte	0x04, 0x12
        /*007a*/ 	.short	(.L_21 - .L_20)
	.align		4
.L_20:
        /*007c*/ 	.word	index@(_Z22matrix_multiply_simpleP6__halfS0_Pfm)
        /*0080*/ 	.word	0x00000000


	//----- nvinfo : EIATTR_MIN_STACK_SIZE
	.align		4
.L_21:
        /*0084*/ 	.byte	0x04, 0x12
        /*0086*/ 	.short	(.L_23 - .L_22)
	.align		4
.L_22:
        /*0088*/ 	.word	index@(_Z12wmma_exampleP6__halfS0_Pfiiiff)
        /*008c*/ 	.word	0x00000000
.L_23:


//--------------------- .nv.compat                --------------------------
	.section	.nv.compat,"",@"SHT_CUDA_COMPAT_INFO"
	.align	4
        /*0000*/ 	.byte	0x02, 0x09, 0x00, 0x00, 0x02, 0x02, 0x01, 0x00, 0x02, 0x05, 0x05, 0x00, 0x03, 0x07, 0x01, 0x01
        /*0010*/ 	.byte	0x02, 0x03, 0x00, 0x00, 0x02, 0x06, 0x01, 0x00, 0x04, 0x0b, 0x08, 0x00, 0x09, 0x00, 0x00, 0x00
        /*0020*/ 	.byte	0x00, 0x00, 0x00, 0x00


//--------------------- .nv.info._Z17convertFp32ToFp16P6__halfPfi --------------------------
	.section	.nv.info._Z17convertFp32ToFp16P6__halfPfi,"",@"SHT_CUDA_INFO"
	.sectionflags	@""
	.align	4


	//----- nvinfo : EIATTR_CUDA_API_VERSION
	.align		4
        /*0000*/ 	.byte	0x04, 0x37
        /*0002*/ 	.short	(.L_25 - .L_24)
.L_24:
        /*0004*/ 	.word	0x00000082


	//----- nvinfo : EIATTR_KPARAM_INFO
	.align		4
.L_25:
        /*0008*/ 	.byte	0x04, 0x17
        /*000a*/ 	.short	(.L_27 - .L_26)
.L_26:
        /*000c*/ 	.word	0x00000000
        /*0010*/ 	.short	0x0002
        /*0012*/ 	.short	0x0010
        /*0014*/ 	.byte	0x00, 0xf0, 0x11, 0x00


	//----- nvinfo : EIATTR_KPARAM_INFO
	.align		4
.L_27:
        /*0018*/ 	.byte	0x04, 0x17
        /*001a*/ 	.short	(.L_29 - .L_28)
.L_28:
        /*001c*/ 	.word	0x00000000
        /*0020*/ 	.short	0x0001
        /*0022*/ 	.short	0x0008
        /*0024*/ 	.byte	0x00, 0xf5, 0x21, 0x00


	//----- nvinfo : EIATTR_KPARAM_INFO
	.align		4
.L_29:
        /*0028*/ 	.byte	0x04, 0x17
        /*002a*/ 	.short	(.L_31 - .L_30)
.L_30:
        /*002c*/ 	.word	0x00000000
        /*0030*/ 	.short	0x0000
        /*0032*/ 	.short	0x0000
        /*0034*/ 	.byte	0x00, 0xf5, 0x21, 0x00


	//----- nvinfo : EIATTR_SPARSE_MMA_MASK
	.align		4
.L_31:
        /*0038*/ 	.byte	0x03, 0x50
        /*003a*/ 	.short	0x0000


	//----- nvinfo : EIATTR_MAXREG_COUNT
	.align		4
        /*003c*/ 	.byte	0x03, 0x1b
        /*003e*/ 	.short	0x00ff


	//----- nvinfo : EIATTR_MERCURY_ISA_VERSION
	.align		4
        /*0040*/ 	.byte	0x03, 0x5f
        /*0042*/ 	.short	0x0101


	//----- nvinfo : EIATTR_VRC_CTA_INIT_COUNT
	.align		4
        /*0044*/ 	.byte	0x02, 0x4a
	.zero		1
	.zero		1


	//----- nvinfo : EIATTR_EXIT_INSTR_OFFSETS
	.align		4
        /*0048*/ 	.byte	0x04, 0x1c
        /*004a*/ 	.short	(.L_33 - .L_32)


	//   ....[0]....
.L_32:
        /*004c*/ 	.word	0x00000070


	//   ....[1]....
        /*0050*/ 	.word	0x00000100


	//----- nvinfo : EIATTR_CBANK_PARAM_SIZE
	.align		4
.L_33:
        /*0054*/ 	.byte	0x03, 0x19
        /*0056*/ 	.short	0x0014


	//----- nvinfo : EIATTR_PARAM_CBANK
	.align		4
        /*0058*/ 	.byte	0x04, 0x0a
        /*005a*/ 	.short	(.L_35 - .L_34)
	.align		4
.L_34:
        /*005c*/ 	.word	index@(.nv.constant0._Z17convertFp32ToFp16P6__halfPfi)
        /*0060*/ 	.short	0x0380
        /*0062*/ 	.short	0x0014


	//----- nvinfo : EIATTR_SW_WAR
	.align		4
.L_35:
        /*0064*/ 	.byte	0x04, 0x36
        /*0066*/ 	.short	(.L_37 - .L_36)
.L_36:
        /*0068*/ 	.word	0x00000008
.L_37:


//--------------------- .nv.info._Z15matrix_multiplyP6__halfS0_Pfm --------------------------
	.section	.nv.info._Z15matrix_multiplyP6__halfS0_Pfm,"",@"SHT_CUDA_INFO"
	.sectionflags	@""
	.align	4


	//----- nvinfo : EIATTR_CUDA_API_VERSION
	.align		4
        /*0000*/ 	.byte	0x04, 0x37
        /*0002*/ 	.short	(.L_39 - .L_38)
.L_38:
        /*0004*/ 	.word	0x00000082


	//----- nvinfo : EIATTR_KPARAM_INFO
	.align		4
.L_39:
        /*0008*/ 	.byte	0x04, 0x17
        /*000a*/ 	.short	(.L_41 - .L_40)
.L_40:
        /*000c*/ 	.word	0x00000000
        /*0010*/ 	.short	0x0003
        /*0012*/ 	.short	0x0018
        /*0014*/ 	.byte	0x00, 0xf0, 0x21, 0x00


	//----- nvinfo : EIATTR_KPARAM_INFO
	.align		4
.L_41:
        /*0018*/ 	.byte	0x04, 0x17
        /*001a*/ 	.short	(.L_43 - .L_42)
.L_42:
        /*001c*/ 	.word	0x00000000
        /*0020*/ 	.short	0x0002
        /*0022*/ 	.short	0x0010
        /*0024*/ 	.byte	0x00, 0xf5, 0x21, 0x00


	//----- nvinfo : EIATTR_KPARAM_INFO
	.align		4
.L_43:
        /*0028*/ 	.byte	0x04, 0x17
        /*002a*/ 	.short	(.L_45 - .L_44)
.L_44:
        /*002c*/ 	.word	0x00000000
        /*0030*/ 	.short	0x0001
        /*0032*/ 	.short	0x0008
        /*0034*/ 	.byte	0x00, 0xf5, 0x21, 0x00


	//----- nvinfo : EIATTR_KPARAM_INFO
	.align		4
.L_45:
        /*0038*/ 	.byte	0x04, 0x17
        /*003a*/ 	.short	(.L_47 - .L_46)
.L_46:
        /*003c*/ 	.word	0x00000000
        /*0040*/ 	.short	0x0000
        /*0042*/ 	.short	0x0000
        /*0044*/ 	.byte	0x00, 0xf5, 0x21, 0x00


	//----- nvinfo : EIATTR_SPARSE_MMA_MASK
	.align		4
.L_47:
        /*0048*/ 	.byte	0x03, 0x50
        /*004a*/ 	.short	0x0000


	//----- nvinfo : EIATTR_MAXREG_COUNT
	.align		4
        /*004c*/ 	.byte	0x03, 0x1b
        /*004e*/ 	.short	0x00ff


	//----- nvinfo : EIATTR_NUM_BARRIERS
	.align		4
        /*0050*/ 	.byte	0x02, 0x4c
        /*0052*/ 	.byte	0x01
	.zero		1


	//----- nvinfo : EIATTR_MERCURY_ISA_VERSION
	.align		4
        /*0054*/ 	.byte	0x03, 0x5f
        /*0056*/ 	.short	0x0101


	//----- nvinfo : EIATTR_VRC_CTA_INIT_COUNT
	.align		4
        /*0058*/ 	.byte	0x02, 0x4a
	.zero		1
	.zero		1


	//----- nvinfo : EIATTR_EXIT_INSTR_OFFSETS
	.align		4
        /*005c*/ 	.byte	0x04, 0x1c
        /*005e*/ 	.short	(.L_49 - .L_48)


	//   ....[0]....
.L_48:
        /*0060*/ 	.word	0x00000ee0


	//----- nvinfo : EIATTR_CBANK_PARAM_SIZE
	.align		4
.L_49:
        /*0064*/ 	.byte	0x03, 0x19
        /*0066*/ 	.short	0x0020


	//----- nvinfo : EIATTR_PARAM_CBANK
	.align		4
        /*0068*/ 	.byte	0x04, 0x0a
        /*006a*/ 	.short	(.L_51 - .L_50)
	.align		4
.L_50:
        /*006c*/ 	.word	index@(.nv.constant0._Z15matrix_multiplyP6__halfS0_Pfm)
        /*0070*/ 	.short	0x0380
        /*0072*/ 	.short	0x0020


	//----- nvinfo : EIATTR_SW_WAR
	.align		4
.L_51:
        /*0074*/ 	.byte	0x04, 0x36
        /*0076*/ 	.short	(.L_53 - .L_52)
.L_52:
        /*0078*/ 	.word	0x00000008
.L_53:


//--------------------- .nv.info._Z22matrix_multiply_simpleP6__halfS0_Pfm --------------------------
	.section	.nv.info._Z22matrix_multiply_simpleP6__halfS0_Pfm,"",@"SHT_CUDA_INFO"
	.sectionflags	@""
	.align	4


	//----- nvinfo : EIATTR_CUDA_API_VERSION
	.align		4
        /*0000*/ 	.byte	0x04, 0x37
        /*0002*/ 	.short	(.L_55 - .L_54)
.L_54:
        /*0004*/ 	.word	0x00000082


	//----- nvinfo : EIATTR_KPARAM_INFO
	.align		4
.L_55:
        /*0008*/ 	.byte	0x04, 0x17
        /*000a*/ 	.short	(.L_57 - .L_56)
.L_56:
        /*000c*/ 	.word	0x00000000
        /*0010*/ 	.short	0x0003
        /*0012*/ 	.short	0x0018
        /*0014*/ 	.byte	0x00, 0xf0, 0x21, 0x00


	//----- nvinfo : EIATTR_KPARAM_INFO
	.align		4
.L_57:
        /*0018*/ 	.byte	0x04, 0x17
        /*001a*/ 	.short	(.L_59 - .L_58)
.L_58:
        /*001c*/ 	.word	0x00000000
        /*0020*/ 	.short	0x0002
        /*0022*/ 	.short	0x0010
        /*0024*/ 	.byte	0x00, 0xf5, 0x21, 0x00


	//----- nvinfo : EIATTR_KPARAM_INFO
	.align		4
.L_59:
        /*0028*/ 	.byte	0x04, 0x17
        /*002a*/ 	.short	(.L_61 - .L_60)
.L_60:
        /*002c*/ 	.word	0x00000000
        /*0030*/ 	.short	0x0001
        /*0032*/ 	.short	0x0008
        /*0034*/ 	.byte	0x00, 0xf5, 0x21, 0x00


	//----- nvinfo : EIATTR_KPARAM_INFO
	.align		4
.L_61:
        /*0038*/ 	.byte	0x04, 0x17
        /*003a*/ 	.short	(.L_63 - .L_62)
.L_62:
        /*003c*/ 	.word	0x00000000
        /*0040*/ 	.short	0x0000
        /*0042*/ 	.short	0x0000
        /*0044*/ 	.byte	0x00, 0xf5, 0x21, 0x00


	//----- nvinfo : EIATTR_SPARSE_MMA_MASK
	.align		4
.L_63:
        /*0048*/ 	.byte	0x03, 0x50
        /*004a*/ 	.short	0x0000


	//----- nvinfo : EIATTR_MAXREG_COUNT
	.align		4
        /*004c*/ 	.byte	0x03, 0x1b
        /*004e*/ 	.short	0x00ff


	//----- nvinfo : EIATTR_MERCURY_ISA_VERSION
	.align		4
        /*0050*/ 	.byte	0x03, 0x5f
        /*0052*/ 	.short	0x0101


	//----- nvinfo : EIATTR_VRC_CTA_INIT_COUNT
	.align		4
        /*0054*/ 	.byte	0x02, 0x4a
	.zero		1
	.zero		1


	//----- nvinfo : EIATTR_EXIT_INSTR_OFFSETS
	.align		4
        /*0058*/ 	.byte	0x04, 0x1c
        /*005a*/ 	.short	(.L_65 - .L_64)


	//   ....[0]....
.L_64:
        /*005c*/ 	.word	0x00000f10


	//----- nvinfo : EIATTR_CBANK_PARAM_SIZE
	.align		4
.L_65:
        /*0060*/ 	.byte	0x03, 0x19
        /*0062*/ 	.short	0x0020


	//----- nvinfo : EIATTR_PARAM_CBANK
	.align		4
        /*0064*/ 	.byte	0x04, 0x0a
        /*0066*/ 	.short	(.L_67 - .L_66)
	.align		4
.L_66:
        /*0068*/ 	.word	index@(.nv.constant0._Z22matrix_multiply_simpleP6__halfS0_Pfm)
        /*006c*/ 	.short	0x0380
        /*006e*/ 	.short	0x0020


	//----- nvinfo : EIATTR_SW_WAR
	.align		4
.L_67:
        /*0070*/ 	.byte	0x04, 0x36
        /*0072*/ 	.short	(.L_69 - .L_68)
.L_68:
        /*0074*/ 	.word	0x00000008
.L_69:


//--------------------- .nv.info._Z12wmma_exampleP6__halfS0_Pfiiiff --------------------------
	.section	.nv.info._Z12wmma_exampleP6__halfS0_Pfiiiff,"",@"SHT_CUDA_INFO"
	.sectionflags	@""
	.align	4


	//----- nvinfo : EIATTR_CUDA_API_VERSION
	.align		4
        /*0000*/ 	.byte	0x04, 0x37
        /*0002*/ 	.short	(.L_71 - .L_70)
.L_70:
        /*0004*/ 	.word	0x00000082


	//----- nvinfo : EIATTR_KPARAM_INFO
	.align		4
.L_71:
        /*0008*/ 	.byte	0x04, 0x17
        /*000a*/ 	.short	(.L_73 - .L_72)
.L_72:
        /*000c*/ 	.word	0x00000000
        /*0010*/ 	.short	0x0007
        /*0012*/ 	.short	0x0028
        /*0014*/ 	.byte	0x00, 0xf0, 0x11, 0x00


	//----- nvinfo : EIATTR_KPARAM_INFO
	.align		4
.L_73:
        /*0018*/ 	.byte	0x04, 0x17
        /*001a*/ 	.short	(.L_75 - .L_74)
.L_74:
        /*001c*/ 	.word	0x00000000
        /*0020*/ 	.short	0x0006
        /*0022*/ 	.short	0x0024
        /*0024*/ 	.byte	0x00, 0xf0, 0x11, 0x00


	//----- nvinfo : EIATTR_KPARAM_INFO
	.align		4
.L_75:
        /*0028*/ 	.byte	0x04, 0x17
        /*002a*/ 	.short	(.L_77 - .L_76)
.L_76:
        /*002c*/ 	.word	0x00000000
        /*0030*/ 	.short	0x0005
        /*0032*/ 	.short	0x0020
        /*0034*/ 	.byte	0x00, 0xf0, 0x11, 0x00


	//----- nvinfo : EIATTR_KPARAM_INFO
	.align		4
.L_77:
        /*0038*/ 	.byte	0x04, 0x17
        /*003a*/ 	.short	(.L_79 - .L_78)
.L_78:
        /*003c*/ 	.word	0x00000000
        /*0040*/ 	.short	0x0004
        /*0042*/ 	.short	0x001c
        /*0044*/ 	.byte	0x00, 0xf0, 0x11, 0x00


	//----- nvinfo : EIATTR_KPARAM_INFO
	.align		4
.L_79:
        /*0048*/ 	.byte	0x04, 0x17
        /*004a*/ 	.short	(.L_81 - .L_80)
.L_80:
        /*004c*/ 	.word	0x00000000
        /*0050*/ 	.short	0x0003
        /*0052*/ 	.short	0x0018
        /*0054*/ 	.byte	0x00, 0xf0, 0x11, 0x00


	//----- nvinfo : EIATTR_KPARAM_INFO
	.align		4
.L_81:
        /*0058*/ 	.byte	0x04, 0x17
        /*005a*/ 	.short	(.L_83 - .L_82)
.L_82:
        /*005c*/ 	.word	0x00000000
        /*0060*/ 	.short	0x0002
        /*0062*/ 	.short	0x0010
        /*0064*/ 	.byte	0x00, 0xf5, 0x21, 0x00


	//----- nvinfo : EIATTR_KPARAM_INFO
	.align		4
.L_83:
        /*0068*/ 	.byte	0x04, 0x17
        /*006a*/ 	.short	(.L_85 - .L_84)
.L_84:
        /*006c*/ 	.word	0x00000000
        /*0070*/ 	.short	0x0001
        /*0072*/ 	.short	0x0008
        /*0074*/ 	.byte	0x00, 0xf5, 0x21, 0x00


	//----- nvinfo : EIATTR_KPARAM_INFO
	.align		4
.L_85:
        /*0078*/ 	.byte	0x04, 0x17
        /*007a*/ 	.short	(.L_87 - .L_86)
.L_86:
        /*007c*/ 	.word	0x00000000
        /*0080*/ 	.short	0x0000
        /*0082*/ 	.short	0x0000
        /*0084*/ 	.byte	0x00, 0xf5, 0x21, 0x00


	//----- nvinfo : EIATTR_SPARSE_MMA_MASK
	.align		4
.L_87:
        /*0088*/ 	.byte	0x03, 0x50
        /*008a*/ 	.short	0x0000


	//----- nvinfo : EIATTR_WMMA_USED
	.align		4
        /*008c*/ 	.byte	0x01, 0x2b
	.zero		2


	//----- nvinfo : EIATTR_MAXREG_COUNT
	.align		4
        /*0090*/ 	.byte	0x03, 0x1b
        /*0092*/ 	.short	0x00ff


	//----- nvinfo : EIATTR_NUM_BARRIERS
	.align		4
        /*0094*/ 	.byte	0x02, 0x4c
        /*0096*/ 	.byte	0x01
	.zero		1


	//----- nvinfo : EIATTR_MERCURY_ISA_VERSION
	.align		4
        /*0098*/ 	.byte	0x03, 0x5f
        /*009a*/ 	.short	0x0101


	//----- nvinfo : EIATTR_VRC_CTA_INIT_COUNT
	.align		4
        /*009c*/ 	.byte	0x02, 0x4a
	.zero		1
	.zero		1


	//----- nvinfo : EIATTR_EXIT_INSTR_OFFSETS
	.align		4
        /*00a0*/ 	.byte	0x04, 0x1c
        /*00a2*/ 	.short	(.L_89 - .L_88)


	//   ....[0]....
.L_88:
        /*00a4*/ 	.word	0x00000f20


	//   ....[1]....
        /*00a8*/ 	.word	0x000012b0


	//----- nvinfo : EIATTR_CRS_STACK_SIZE
	.align		4
.L_89:
        /*00ac*/ 	.byte	0x04, 0x1e
        /*00ae*/ 	.short	(.L_91 - .L_90)
.L_90:
        /*00b0*/ 	.word	0x00000000


	//----- nvinfo : EIATTR_CBANK_PARAM_SIZE
	.align		4
.L_91:
        /*00b4*/ 	.byte	0x03, 0x19
        /*00b6*/ 	.short	0x002c


	//----- nvinfo : EIATTR_PARAM_CBANK
	.align		4
        /*00b8*/ 	.byte	0x04, 0x0a
        /*00ba*/ 	.short	(.L_93 - .L_92)
	.align		4
.L_92:
        /*00bc*/ 	.word	index@(.nv.constant0._Z12wmma_exampleP6__halfS0_Pfiiiff)
        /*00c0*/ 	.short	0x0380
        /*00c2*/ 	.short	0x002c


	//----- nvinfo : EIATTR_SW_WAR
	.align		4
.L_93:
        /*00c4*/ 	.byte	0x04, 0x36
        /*00c6*/ 	.short	(.L_95 - .L_94)
.L_94:
        /*00c8*/ 	.word	0x00000008
.L_95:


//--------------------- .nv.callgraph             --------------------------
	.section	.nv.callgraph,"",@"SHT_CUDA_CALLGRAPH"
	.align	4
	.sectionentsize	8
	.align		4
        /*0000*/ 	.word	0x00000000
	.align		4
        /*0004*/ 	.word	0xffffffff
	.align		4
        /*0008*/ 	.word	0x00000000
	.align		4
        /*000c*/ 	.word	0xfffffffe
	.align		4
        /*0010*/ 	.word	0x00000000
	.align		4
        /*0014*/ 	.word	0xfffffffd
	.align		4
        /*0018*/ 	.word	0x00000000
	.align		4
        /*001c*/ 	.word	0xfffffffc


//--------------------- .text._Z17convertFp32ToFp16P6__halfPfi --------------------------
	.section	.text._Z17convertFp32ToFp16P6__halfPfi,"ax",@progbits
	.align	128
        .global         _Z17convertFp32ToFp16P6__halfPfi
        .type           _Z17convertFp32ToFp16P6__halfPfi,@function
        .size           _Z17convertFp32ToFp16P6__halfPfi,(.L_x_18 - _Z17convertFp32ToFp16P6__halfPfi)
        .other          _Z17convertFp32ToFp16P6__halfPfi,@"STO_CUDA_ENTRY STV_DEFAULT"
_Z17convertFp32ToFp16P6__halfPfi:
.text._Z17convertFp32ToFp16P6__halfPfi:
[----:B------:R-:W-:Y:S01]  /*0000*/  LDC R1, c[0x0][0x37c] ;  /* 0x0000df00ff017b82 */ /* 0x000fe20000000800 */
[----:B------:R-:W0:Y:S01]  /*0010*/  S2R R7, SR_CTAID.X ;  /* 0x0000000000077919 */ /* 0x000e220000002500 */
[----:B------:R-:W0:Y:S01]  /*0020*/  LDCU UR4, c[0x0][0x360] ;  /* 0x00006c00ff0477ac */ /* 0x000e220008000800 */
[----:B------:R-:W0:Y:S01]  /*0030*/  S2R R0, SR_TID.X ;  /* 0x0000000000007919 */ /* 0x000e220000002100 */
[----:B------:R-:W1:Y:S01]  /*0040*/  LDCU UR5, c[0x0][0x390] ;  /* 0x00007200ff0577ac */ /* 0x000e620008000800 */
[----:B0-----:R-:W-:-:S05]  /*0050*/  IMAD R7, R7, UR4, R0 ;  /* 0x0000000407077c24 */ /* 0x001fca000f8e0200 */
[----:B-1----:R-:W-:-:S13]  /*0060*/  ISETP.GE.AND P0, PT, R7, UR5, PT ;  /* 0x0000000507007c0c */ /* 0x002fda000bf06270 */
[----:B------:R-:W-:Y:S05]  /*0070*/  @P0 EXIT ;  /* 0x000000000000094d */ /* 0x000fea0003800000 */
[----:B------:R-:W0:Y:S01]  /*0080*/  LDC.64 R4, c[0x0][0x388] ;  /* 0x0000e200ff047b82 */ /* 0x000e220000000a00 */
[----:B------:R-:W1:Y:S07]  /*0090*/  LDCU.64 UR4, c[0x0][0x358] ;  /* 0x00006b00ff0477ac */ /* 0x000e6e0008000a00 */
[----:B------:R-:W2:Y:S01]  /*00a0*/  LDC.64 R2, c[0x0][0x380] ;  /* 0x0000e000ff027b82 */ /* 0x000ea20000000a00 */
[----:B0-----:R-:W-:-:S06]  /*00b0*/  IMAD.WIDE R4, R7, 0x4, R4 ;  /* 0x0000000407047825 */ /* 0x001fcc00078e0204 */
[----:B-1----:R-:W3:Y:S01]  /*00c0*/  LDG.E R4, desc[UR4][R4.64] ;  /* 0x0000000404047981 */ /* 0x002ee2000c1e1900 */
[----:B--2---:R-:W-:Y:S01]  /*00d0*/  IMAD.WIDE R2, R7, 0x2, R2 ;  /* 0x0000000207027825 */ /* 0x004fe200078e0202 */
[----:B---3--:R-:W-:-:S05]  /*00e0*/  F2FP.F16.F32.PACK_AB R0, RZ, R4 ;  /* 0x00000004ff00723e */ /* 0x008fca00000000ff */
[----:B------:R-:W-:Y:S01]  /*00f0*/  STG.E.U16 desc[UR4][R2.64], R0 ;  /* 0x0000000002007986 */ /* 0x000fe2000c101504 */
[----:B------:R-:W-:Y:S05]  /*0100*/  EXIT ;  /* 0x000000000000794d */ /* 0x000fea0003800000 */
.L_x_0:
[----:B------:R-:W-:-:S00]  /*0110*/  BRA `(.L_x_0) ;  /* 0xfffffffc00fc7947 */ /* 0x000fc0000383ffff */
[----:B------:R-:W-:-:S00]  /*0120*/  NOP ;  /* 0x0000000000007918 */ /* 0x000fc00000000000 */
        /* <DEDUP_REMOVED lines=13> */
.L_x_18:


//--------------------- .text._Z15matrix_multiplyP6__halfS0_Pfm --------------------------
	.section	.text._Z15matrix_multiplyP6__halfS0_Pfm,"ax",@progbits
	.align	128
        .global         _Z15matrix_multiplyP6__halfS0_Pfm
        .type           _Z15matrix_multiplyP6__halfS0_Pfm,@function
        .size           _Z15matrix_multiplyP6__halfS0_Pfm,(.L_x_19 - _Z15matrix_multiplyP6__halfS0_Pfm)
        .other          _Z15matrix_multiplyP6__halfS0_Pfm,@"STO_CUDA_ENTRY STV_DEFAULT"
_Z15matrix_multiplyP6__halfS0_Pfm:
.text._Z15matrix_multiplyP6__halfS0_Pfm:
[----:B------:R-:W-:Y:S01]  /*0000*/  LDC R1, c[0x0][0x37c] ;  /* 0x0000df00ff017b82 */ /* 0x000fe20000000800 */
[----:B------:R-:W0:Y:S01]  /*0010*/  LDCU.64 UR12, c[0x0][0x398] ;  /* 0x00007300ff0c77ac */ /* 0x000e220008000a00 */
[----:B------:R-:W1:Y:S06]  /*0020*/  S2R R0, SR_TID.Y ;  /* 0x0000000000007919 */ /* 0x000e6c0000002200 */
[----:B------:R-:W1:Y:S01]  /*0030*/  S2UR UR4, SR_CTAID.Y ;  /* 0x00000000000479c3 */ /* 0x000e620000002600 */
[----:B------:R-:W-:Y:S01]  /*0040*/  HFMA2 R27, -RZ, RZ, 0, 0 ;  /* 0x00000000ff1b7431 */ /* 0x000fe200000001ff */
[----:B------:R-:W2:Y:S06]  /*0050*/  LDCU.64 UR10, c[0x0][0x358] ;  /* 0x00006b00ff0a77ac */ /* 0x000eac0008000a00 */
[----:B------:R-:W1:Y:S01]  /*0060*/  LDC R3, c[0x0][0x364] ;  /* 0x0000d900ff037b82 */ /* 0x000e620000000800 */
[----:B0-----:R-:W-:-:S04]  /*0070*/  UISETP.GE.U32.AND UP0, UPT, UR12, 0x10, UPT ;  /* 0x000000100c00788c */ /* 0x001fc8000bf06070 */
[----:B------:R-:W-:Y:S01]  /*0080*/  UISETP.GE.U32.AND.EX UP0, UPT, UR13, URZ, UPT, UP0 ;  /* 0x000000ff0d00728c */ /* 0x000fe2000bf06100 */
[----:B-1----:R-:W-:-:S08]  /*0090*/  IMAD R20, R3, UR4, R0 ;  /* 0x0000000403147c24 */ /* 0x002fd0000f8e0200 */
[----:B--2---:R-:W-:Y:S05]  /*00a0*/  BRA.U !UP0, `(.L_x_1) ;  /* 0x0000000d08607547 */ /* 0x004fea000b800000 */
[----:B------:R-:W0:Y:S01]  /*00b0*/  S2UR UR6, SR_CgaCtaId ;  /* 0x00000000000679c3 */ /* 0x000e220000008800 */
[----:B------:R-:W1:Y:S01]  /*00c0*/  S2R R2, SR_TID.X ;  /* 0x0000000000027919 */ /* 0x000e620000002100 */
[----:B------:R-:W-:Y:S01]  /*00d0*/  USHF.R.U64 UR7, UR12, 0x4, UR13 ;  /* 0x000000040c077899 */ /* 0x000fe2000800120d */
[----:B------:R-:W-:Y:S01]  /*00e0*/  MOV R27, RZ ;  /* 0x000000ff001b7202 */ /* 0x000fe20000000f00 */
[----:B------:R-:W-:Y:S02]  /*00f0*/  USHF.R.U32.HI UR8, URZ, 0x4, UR13 ;  /* 0x00000004ff087899 */ /* 0x000fe4000801160d */
[----:B------:R-:W-:Y:S01]  /*0100*/  UISETP.NE.U32.AND UP0, UPT, UR7, 0x1, UPT ;  /* 0x000000010700788c */ /* 0x000fe2000bf05070 */
[----:B------:R-:W-:-:S03]  /*0110*/  UMOV UR5, 0x400 ;  /* 0x0000040000057882 */ /* 0x000fc60000000000 */
[----:B------:R-:W-:Y:S02]  /*0120*/  UISETP.NE.AND.EX UP0, UPT, UR8, URZ, UPT, UP0 ;  /* 0x000000ff0800728c */ /* 0x000fe4000bf05300 */
[----:B0-----:R-:W-:-:S06]  /*0130*/  ULEA UR4, UR6, UR5, 0x18 ;  /* 0x0000000506047291 */ /* 0x001fcc000f8ec0ff */
[----:B------:R-:W-:Y:S01]  /*0140*/  LEA R21, R0, UR4, 0x6 ;  /* 0x0000000400157c11 */ /* 0x000fe2000f8e30ff */
[----:B------:R-:W-:Y:S01]  /*0150*/  UMOV UR4, URZ ;  /* 0x000000ff00047c82 */ /* 0x000fe20008000000 */
[----:B------:R-:W-:Y:S05]  /*0160*/  BRA.U !UP0, `(.L_x_2) ;  /* 0x0000000908207547 */ /* 0x000fea000b800000 */
[----:B------:R-:W0:Y:S01]  /*0170*/  S2UR UR9, SR_CTAID.X ;  /* 0x00000000000979c3 */ /* 0x000e220000002500 */
[----:B------:R-:W-:Y:S01]  /*0180*/  UIADD3 UR5, UPT, UPT, UR5, 0x400, URZ ;  /* 0x0000040005057890 */ /* 0x000fe2000fffe0ff */
[----:B-1----:R-:W-:Y:S01]  /*0190*/  LEA R19, R2, R21, 0x2 ;  /* 0x0000001502137211 */ /* 0x002fe200078e10ff */
[----:B------:R-:W1:Y:S01]  /*01a0*/  LDCU.128 UR16, c[0x0][0x380] ;  /* 0x00007000ff1077ac */ /* 0x000e620008000c00 */
[----:B------:R-:W-:Y:S02]  /*01b0*/  MOV R27, RZ ;  /* 0x000000ff001b7202 */ /* 0x000fe40000000f00 */
[----:B------:R-:W-:Y:S01]  /*01c0*/  MOV R18, R2 ;  /* 0x0000000200127202 */ /* 0x000fe20000000f00 */
[----:B------:R-:W-:Y:S01]  /*01d0*/  ULEA UR5, UR6, UR5, 0x18 ;  /* 0x0000000506057291 */ /* 0x000fe2000f8ec0ff */
[----:B------:R-:W-:Y:S01]  /*01e0*/  MOV R17, R0 ;  /* 0x0000000000117202 */ /* 0x000fe20000000f00 */
[----:B------:R-:W-:Y:S02]  /*01f0*/  ULOP3.LUT UR7, UR7, 0xfffffffe, URZ, 0xc0, !UPT ;  /* 0xfffffffe07077892 */ /* 0x000fe4000f8ec0ff */
[----:B------:R-:W-:-:S02]  /*0200*/  ULOP3.LUT UR8, UR8, 0xfffffff, URZ, 0xc0, !UPT ;  /* 0x0fffffff08087892 */ /* 0x000fc4000f8ec0ff */
[----:B------:R-:W-:Y:S01]  /*0210*/  LEA R3, R2, UR5, 0x2 ;  /* 0x0000000502037c11 */ /* 0x000fe2000f8e10ff */
[----:B------:R-:W-:-:S03]  /*0220*/  UMOV UR4, 0x10 ;  /* 0x0000001000047882 */ /* 0x000fc60000000000 */
[----:B------:R-:W-:-:S07]  /*0230*/  LEA R16, R0, R3, 0x6 ;  /* 0x0000000300107211 */ /* 0x000fce00078e30ff */
.L_x_3:
[----:B------:R-:W0:Y:S01]  /*0240*/  LDC R13, c[0x0][0x360] ;  /* 0x0000d800ff0d7b82 */ /* 0x000e220000000800 */
[----:B------:R-:W-:Y:S01]  /*0250*/  HFMA2 R5, -RZ, RZ, 0, 0 ;  /* 0x00000000ff057431 */ /* 0x000fe200000001ff */
[----:B------:R-:W-:Y:S01]  /*0260*/  MOV R4, R18 ;  /* 0x0000001200047202 */ /* 0x000fe20000000f00 */
[----:B------:R-:W-:-:S04]  /*0270*/  IMAD R15, R20, UR13, RZ ;  /* 0x0000000d140f7c24 */ /* 0x000fc8000f8e02ff */
[----:B------:R-:W-:-:S05]  /*0280*/  IMAD.WIDE.U32 R8, R20, UR12, R4 ;  /* 0x0000000c14087c25 */ /* 0x000fca000f8e0004 */
[----:B------:R-:W-:Y:S02]  /*0290*/  IADD3 R7, PT, PT, R9, R15, RZ ;  /* 0x0000000f09077210 */ /* 0x000fe40007ffe0ff */
[----:B-1----:R-:W-:-:S04]  /*02a0*/  LEA R6, P0, R8, UR16, 0x1 ;  /* 0x0000001008067c11 */ /* 0x002fc8000f8008ff */
[----:B------:R-:W-:Y:S01]  /*02b0*/  LEA.HI.X R7, R8, UR17, R7, 0x1, P0 ;  /* 0x0000001108077c11 */ /* 0x000fe200080f0c07 */
[----:B0-----:R-:W-:-:S04]  /*02c0*/  IMAD R12, R13, UR9, R2 ;  /* 0x000000090d0c7c24 */ /* 0x001fc8000f8e0202 */
[----:B------:R-:W2:Y:S01]  /*02d0*/  LDG.E.U16 R6, desc[UR10][R6.64] ;  /* 0x0000000a06067981 */ /* 0x000ea2000c1e1500 */
[----:B------:R-:W-:-:S03]  /*02e0*/  SHF.R.S32.HI R13, RZ, 0x1f, R12 ;  /* 0x0000001fff0d7819 */ /* 0x000fc6000001140c */
[----:B------:R-:W-:-:S04]  /*02f0*/  IMAD.WIDE.U32 R4, R17, UR12, R12 ;  /* 0x0000000c11047c25 */ /* 0x000fc8000f8e000c */
[----:B------:R-:W-:Y:S01]  /*0300*/  IMAD R5, R17, UR13, R5 ;  /* 0x0000000d11057c24 */ /* 0x000fe2000f8e0205 */
[----:B------:R-:W-:-:S04]  /*0310*/  LEA R22, P1, R4, UR18, 0x1 ;  /* 0x0000001204167c11 */ /* 0x000fc8000f8208ff */
[----:B------:R-:W-:-:S05]  /*0320*/  LEA.HI.X R23, R4, UR19, R5, 0x1, P1 ;  /* 0x0000001304177c11 */ /* 0x000fca00088f0c05 */
[----:B------:R-:W3:Y:S01]  /*0330*/  LDG.E.U16 R22, desc[UR10][R22.64] ;  /* 0x0000000a16167981 */ /* 0x000ee2000c1e1500 */
[----:B------:R-:W-:Y:S01]  /*0340*/  UIADD3 UR5, UPT, UPT, UR4, -0x10, URZ ;  /* 0xfffffff004057890 */ /* 0x000fe2000fffe0ff */
[----:B--2---:R-:W-:-:S05]  /*0350*/  HADD2.F32 R24, -RZ, R6.H0_H0 ;  /* 0x20000006ff187230 */ /* 0x004fca0000004100 */
[----:B------:R-:W-:Y:S01]  /*0360*/  STS [R19], R24 ;  /* 0x0000001813007388 */ /* 0x000fe20000000800 */
[----:B---3--:R-:W-:-:S05]  /*0370*/  HADD2.F32 R26, -RZ, R22.H0_H0 ;  /* 0x20000016ff1a7230 */ /* 0x008fca0000004100 */
[----:B------:R-:W-:Y:S01]  /*0380*/  STS [R16], R26 ;  /* 0x0000001a10007388 */ /* 0x000fe20000000800 */
[----:B------:R-:W-:Y:S06]  /*0390*/  BAR.SYNC.DEFER_BLOCKING 0x0 ;  /* 0x0000000000007b1d */ /* 0x000fec0000010000 */
[----:B------:R-:W-:Y:S04]  /*03a0*/  LDS R28, [R3] ;  /* 0x00000000031c7984 */ /* 0x000fe80000000800 */
[----:B------:R-:W0:Y:S04]  /*03b0*/  LDS.128 R8, [R21] ;  /* 0x0000000015087984 */ /* 0x000e280000000c00 */
[----:B------:R-:W1:Y:S04]  /*03c0*/  LDS R23, [R3+0x40] ;  /* 0x0000400003177984 */ /* 0x000e680000000800 */
[----:B------:R-:W2:Y:S04]  /*03d0*/  LDS R29, [R3+0x80] ;  /* 0x00008000031d7984 */ /* 0x000ea80000000800 */
[----:B------:R-:W3:Y:S04]  /*03e0*/  LDS R14, [R3+0xc0] ;  /* 0x0000c000030e7984 */ /* 0x000ee80000000800 */
[----:B------:R-:W-:Y:S04]  /*03f0*/  LDS R25, [R3+0x100] ;  /* 0x0001000003197984 */ /* 0x000fe80000000800 */
[----:B------:R-:W4:Y:S04]  /*0400*/  LDS.128 R4, [R21+0x10] ;  /* 0x0000100015047984 */ /* 0x000f280000000c00 */
[----:B------:R-:W5:Y:S04]  /*0410*/  LDS R24, [R3+0x140] ;  /* 0x0001400003187984 */ /* 0x000f680000000800 */
[----:B------:R-:W-:Y:S01]  /*0420*/  LDS R22, [R3+0x1c0] ;  /* 0x0001c00003167984 */ /* 0x000fe20000000800 */
[----:B0-----:R-:W-:-:S03]  /*0430*/  FFMA R8, R8, R28, R27 ;  /* 0x0000001c08087223 */ /* 0x001fc6000000001b */
[----:B------:R-:W0:Y:S01]  /*0440*/  LDS R27, [R3+0x180] ;  /* 0x00018000031b7984 */ /* 0x000e220000000800 */
[----:B-1----:R-:W-:-:S03]  /*0450*/  FFMA R8, R23, R9, R8 ;  /* 0x0000000917087223 */ /* 0x002fc60000000008 */
[----:B------:R-:W-:Y:S01]  /*0460*/  LDS R23, [R3+0x200] ;  /* 0x0002000003177984 */ /* 0x000fe20000000800 */
[----:B--2---:R-:W-:-:S04]  /*0470*/  FFMA R29, R29, R10, R8 ;  /* 0x0000000a1d1d7223 */ /* 0x004fc80000000008 */
[----:B---3--:R-:W-:Y:S02]  /*0480*/  FFMA R29, R14, R11, R29 ;  /* 0x0000000b0e1d7223 */ /* 0x008fe4000000001d */
[----:B------:R-:W1:Y:S04]  /*0490*/  LDS.128 R8, [R21+0x20] ;  /* 0x0000200015087984 */ /* 0x000e680000000c00 */
[----:B------:R-:W2:Y:S01]  /*04a0*/  LDS R14, [R3+0x240] ;  /* 0x00024000030e7984 */ /* 0x000ea20000000800 */
[----:B----4-:R-:W-:-:S03]  /*04b0*/  FFMA R29, R4, R25, R29 ;  /* 0x00000019041d7223 */ /* 0x010fc6000000001d */
[----:B------:R-:W3:Y:S01]  /*04c0*/  LDS R25, [R3+0x280] ;  /* 0x0002800003197984 */ /* 0x000ee20000000800 */
[----:B------:R-:W-:Y:S01]  /*04d0*/  IADD3 R4, P0, PT, R2, UR5, RZ ;  /* 0x0000000502047c10 */ /* 0x000fe2000ff1e0ff */
[----:B-----5:R-:W-:-:S03]  /*04e0*/  FFMA R24, R24, R5, R29 ;  /* 0x0000000518187223 */ /* 0x020fc6000000001d */
[----:B------:R-:W-:-:S03]  /*04f0*/  IADD3.X R5, PT, PT, RZ, RZ, RZ, P0, !PT ;  /* 0x000000ffff057210 */ /* 0x000fc600007fe4ff */
[----:B------:R-:W-:-:S04]  /*0500*/  IMAD.WIDE.U32 R4, R20, UR12, R4 ;  /* 0x0000000c14047c25 */ /* 0x000fc8000f8e0004 */
[----:B0-----:R-:W-:Y:S01]  /*0510*/  FFMA R29, R27, R6, R24 ;  /* 0x000000061b1d7223 */ /* 0x001fe20000000018 */
[----:B------:R-:W-:Y:S01]  /*0520*/  IADD3 R27, PT, PT, R17, 0x10, RZ ;  /* 0x00000010111b7810 */ /* 0x000fe20007ffe0ff */
[----:B------:R-:W-:Y:S02]  /*0530*/  LDS R24, [R3+0x3c0] ;  /* 0x0003c00003187984 */ /* 0x000fe40000000800 */
[----:B------:R-:W-:Y:S02]  /*0540*/  FFMA R7, R22, R7, R29 ;  /* 0x0000000716077223 */ /* 0x000fe4000000001d */
[----:B------:R-:W-:Y:S01]  /*0550*/  IMAD.WIDE.U32 R12, R27, UR12, R12 ;  /* 0x0000000c1b0c7c25 */ /* 0x000fe2000f8e000c */
[----:B------:R-:W-:Y:S01]  /*0560*/  IADD3 R15, PT, PT, R15, R5, RZ ;  /* 0x000000050f0f7210 */ /* 0x000fe20007ffe0ff */
[----:B------:R-:W-:Y:S02]  /*0570*/  LDS R29, [R3+0x300] ;  /* 0x00030000031d7984 */ /* 0x000fe40000000800 */
[----:B-1----:R-:W-:Y:S01]  /*0580*/  FFMA R7, R8, R23, R7 ;  /* 0x0000001708077223 */ /* 0x002fe20000000007 */
[----:B------:R-:W-:Y:S01]  /*0590*/  IMAD R5, R27, UR13, R13 ;  /* 0x0000000d1b057c24 */ /* 0x000fe2000f8e020d */
[----:B------:R-:W-:Y:S01]  /*05a0*/  LEA R26, P0, R4, UR16, 0x1 ;  /* 0x00000010041a7c11 */ /* 0x000fe2000f8008ff */
[----:B------:R-:W-:Y:S01]  /*05b0*/  LDS R8, [R3+0x340] ;  /* 0x0003400003087984 */ /* 0x000fe20000000800 */
[----:B--2---:R-:W-:Y:S01]  /*05c0*/  FFMA R14, R14, R9, R7 ;  /* 0x000000090e0e7223 */ /* 0x004fe20000000007 */
[----:B------:R-:W-:-:S02]  /*05d0*/  LEA R22, P1, R12, UR18, 0x1 ;  /* 0x000000120c167c11 */ /* 0x000fc4000f8208ff */
[----:B------:R-:W-:Y:S01]  /*05e0*/  LEA.HI.X R27, R4, UR17, R15, 0x1, P0 ;  /* 0x00000011041b7c11 */ /* 0x000fe200080f0c0f */
[----:B---3--:R-:W-:Y:S01]  /*05f0*/  FFMA R28, R25, R10, R14 ;  /* 0x0000000a191c7223 */ /* 0x008fe2000000000e */
[----:B------:R-:W-:Y:S01]  /*0600*/  LEA.HI.X R23, R12, UR19, R5, 0x1, P1 ;  /* 0x000000130c177c11 */ /* 0x000fe200088f0c05 */
[----:B------:R-:W0:Y:S04]  /*0610*/  LDS R10, [R3+0x2c0] ;  /* 0x0002c000030a7984 */ /* 0x000e280000000800 */
[----:B------:R-:W-:Y:S04]  /*0620*/  LDS R9, [R3+0x380] ;  /* 0x0003800003097984 */ /* 0x000fe80000000800 */
[----:B------:R-:W1:Y:S01]  /*0630*/  LDS.128 R12, [R21+0x30] ;  /* 0x00003000150c7984 */ /* 0x000e620000000c00 */
[----:B------:R-:W-:Y:S06]  /*0640*/  BAR.SYNC.DEFER_BLOCKING 0x0 ;  /* 0x0000000000007b1d */ /* 0x000fec0000010000 */
[----:B------:R-:W2:Y:S04]  /*0650*/  LDG.E.U16 R26, desc[UR10][R26.64+0x20] ;  /* 0x0000200a1a1a7981 */ /* 0x000ea8000c1e1500 */
[----:B------:R2:W3:Y:S01]  /*0660*/  LDG.E.U16 R23, desc[UR10][R22.64] ;  /* 0x0000000a16177981 */ /* 0x0004e2000c1e1500 */
[----:B0-----:R-:W-:-:S04]  /*0670*/  FFMA R11, R10, R11, R28 ;  /* 0x0000000b0a0b7223 */ /* 0x001fc8000000001c */
[----:B-1----:R-:W-:-:S04]  /*0680*/  FFMA R11, R12, R29, R11 ;  /* 0x0000001d0c0b7223 */ /* 0x002fc8000000000b */
[----:B------:R-:W-:-:S04]  /*0690*/  FFMA R8, R8, R13, R11 ;  /* 0x0000000d08087223 */ /* 0x000fc8000000000b */
[----:B------:R-:W-:-:S04]  /*06a0*/  FFMA R13, R9, R14, R8 ;  /* 0x0000000e090d7223 */ /* 0x000fc80000000008 */
[----:B------:R-:W-:Y:S01]  /*06b0*/  FFMA R13, R24, R15, R13 ;  /* 0x0000000f180d7223 */ /* 0x000fe2000000000d */
[----:B------:R-:W-:-:S04]  /*06c0*/  UIADD3 UR7, UP0, UPT, UR7, -0x2, URZ ;  /* 0xfffffffe07077890 */ /* 0x000fc8000ff1e0ff */
[----:B------:R-:W-:Y:S02]  /*06d0*/  UIADD3.X UR8, UPT, UPT, UR8, -0x1, URZ, UP0, !UPT ;  /* 0xffffffff08087890 */ /* 0x000fe400087fe4ff */
[----:B------:R-:W-:-:S04]  /*06e0*/  UISETP.NE.U32.AND UP0, UPT, UR7, URZ, UPT ;  /* 0x000000ff0700728c */ /* 0x000fc8000bf05070 */
[----:B------:R-:W-:Y:S01]  /*06f0*/  UISETP.NE.AND.EX UP0, UPT, UR8, URZ, UPT, UP0 ;  /* 0x000000ff0800728c */ /* 0x000fe2000bf05300 */
[----:B------:R-:W-:Y:S02]  /*0700*/  IADD3 R18, PT, PT, R18, 0x20, RZ ;  /* 0x0000002012127810 */ /* 0x000fe40007ffe0ff */
[----:B------:R-:W-:Y:S01]  /*0710*/  IADD3 R17, PT, PT, R17, 0x20, RZ ;  /* 0x0000002011117810 */ /* 0x000fe20007ffe0ff */
[----:B------:R-:W-:Y:S01]  /*0720*/  UIADD3 UR4, UPT, UPT, UR4, 0x20, URZ ;  /* 0x0000002004047890 */ /* 0x000fe2000fffe0ff */
[----:B--2---:R-:W-:Y:S02]  /*0730*/  HADD2.F32 R22, -RZ, R26.H0_H0 ;  /* 0x2000001aff167230 */ /* 0x004fe40000004100 */
[----:B---3--:R-:W-:-:S03]  /*0740*/  HADD2.F32 R23, -RZ, R23.H0_H0 ;  /* 0x20000017ff177230 */ /* 0x008fc60000004100 */
[----:B------:R-:W-:Y:S04]  /*0750*/  STS [R19], R22 ;  /* 0x0000001613007388 */ /* 0x000fe80000000800 */
        /* <DEDUP_REMOVED lines=10> */
[----:B------:R-:W5:Y:S04]  /*0800*/  LDS R29, [R3+0x180] ;  /* 0x00018000031d7984 */ /* 0x000f680000000800 */
[----:B------:R-:W5:Y:S01]  /*0810*/  LDS R22, [R3+0x1c0] ;  /* 0x0001c00003167984 */ /* 0x000f620000000800 */
[----:B0-----:R-:W-:-:S03]  /*0820*/  FFMA R13, R4, R25, R13 ;  /* 0x00000019040d7223 */ /* 0x001fc6000000000d */
[----:B------:R-:W-:Y:S01]  /*0830*/  LDS R25, [R3+0x200] ;  /* 0x0002000003197984 */ /* 0x000fe20000000800 */
[----:B-1----:R-:W-:-:S03]  /*0840*/  FFMA R28, R28, R5, R13 ;  /* 0x000000051c1c7223 */ /* 0x002fc6000000000d */
[----:B------:R-:W0:Y:S01]  /*0850*/  LDS.128 R12, [R21+0x20] ;  /* 0x00002000150c7984 */ /* 0x000e220000000c00 */
[----:B--2---:R-:W-:-:S04]  /*0860*/  FFMA R27, R27, R6, R28 ;  /* 0x000000061b1b7223 */ /* 0x004fc8000000001c */
[----:B---3--:R-:W-:Y:S02]  /*0870*/  FFMA R7, R26, R7, R27 ;  /* 0x000000071a077223 */ /* 0x008fe4000000001b */
[----:B------:R-:W1:Y:S02]  /*0880*/  LDS R26, [R3+0x240] ;  /* 0x00024000031a7984 */ /* 0x000e640000000800 */
[----:B----4-:R-:W-:Y:S02]  /*0890*/  FFMA R7, R8, R23, R7 ;  /* 0x0000001708077223 */ /* 0x010fe40000000007 */
[----:B------:R-:W2:Y:S02]  /*08a0*/  LDS R23, [R3+0x280] ;  /* 0x0002800003177984 */ /* 0x000ea40000000800 */
[----:B-----5:R-:W-:Y:S02]  /*08b0*/  FFMA R24, R24, R9, R7 ;  /* 0x0000000918187223 */ /* 0x020fe40000000007 */
[----:B------:R-:W3:Y:S02]  /*08c0*/  LDS R8, [R3+0x2c0] ;  /* 0x0002c00003087984 */ /* 0x000ee40000000800 */
[----:B------:R-:W-:-:S02]  /*08d0*/  FFMA R29, R29, R10, R24 ;  /* 0x0000000a1d1d7223 */ /* 0x000fc40000000018 */
[----:B------:R-:W-:Y:S04]  /*08e0*/  LDS R9, [R3+0x300] ;  /* 0x0003000003097984 */ /* 0x000fe80000000800 */
[----:B------:R-:W4:Y:S01]  /*08f0*/  LDS.128 R4, [R21+0x30] ;  /* 0x0000300015047984 */ /* 0x000f220000000c00 */
[----:B------:R-:W-:-:S03]  /*0900*/  FFMA R29, R22, R11, R29 ;  /* 0x0000000b161d7223 */ /* 0x000fc6000000001d */
[----:B------:R-:W5:Y:S04]  /*0910*/  LDS R22, [R3+0x340] ;  /* 0x0003400003167984 */ /* 0x000f680000000800 */
[----:B------:R-:W5:Y:S04]  /*0920*/  LDS R11, [R3+0x380] ;  /* 0x00038000030b7984 */ /* 0x000f680000000800 */
[----:B------:R-:W5:Y:S01]  /*0930*/  LDS R10, [R3+0x3c0] ;  /* 0x0003c000030a7984 */ /* 0x000f620000000800 */
[----:B0-----:R-:W-:-:S04]  /*0940*/  FFMA R25, R12, R25, R29 ;  /* 0x000000190c197223 */ /* 0x001fc8000000001d */
[----:B-1----:R-:W-:-:S04]  /*0950*/  FFMA R26, R26, R13, R25 ;  /* 0x0000000d1a1a7223 */ /* 0x002fc80000000019 */
[----:B--2---:R-:W-:-:S04]  /*0960*/  FFMA R23, R23, R14, R26 ;  /* 0x0000000e17177223 */ /* 0x004fc8000000001a */
[----:B---3--:R-:W-:-:S04]  /*0970*/  FFMA R15, R8, R15, R23 ;  /* 0x0000000f080f7223 */ /* 0x008fc80000000017 */
[----:B----4-:R-:W-:-:S04]  /*0980*/  FFMA R9, R4, R9, R15 ;  /* 0x0000000904097223 */ /* 0x010fc8000000000f */
[----:B-----5:R-:W-:-:S04]  /*0990*/  FFMA R22, R22, R5, R9 ;  /* 0x0000000516167223 */ /* 0x020fc80000000009 */
[----:B------:R-:W-:-:S04]  /*09a0*/  FFMA R11, R11, R6, R22 ;  /* 0x000000060b0b7223 */ /* 0x000fc80000000016 */
[----:B------:R-:W-:Y:S01]  /*09b0*/  FFMA R27, R10, R7, R11 ;  /* 0x000000070a1b7223 */ /* 0x000fe2000000000b */
[----:B------:R-:W-:Y:S06]  /*09c0*/  BAR.SYNC.DEFER_BLOCKING 0x0 ;  /* 0x0000000000007b1d */ /* 0x000fec0000010000 */
[----:B------:R-:W-:Y:S05]  /*09d0*/  BRA.U UP0, `(.L_x_3) ;  /* 0xfffffff900187547 */ /* 0x000fea000b83ffff */
[----:B------:R-:W-:-:S12]  /*09e0*/  UIADD3 UR4, UPT, UPT, UR4, -0x10, URZ ;  /* 0xfffffff004047890 */ /* 0x000fd8000fffe0ff */
.L_x_2:
[----:B------:R-:W-:-:S09]  /*09f0*/  ULOP3.LUT UP0, URZ, UR12, 0x10, URZ, 0xc0, !UPT ;  /* 0x000000100cff7892 */ /* 0x000fd2000f80c0ff */
[----:B------:R-:W-:Y:S05]  /*0a00*/  BRA.U !UP0, `(.L_x_1) ;  /* 0x0000000508087547 */ /* 0x000fea000b800000 */
[----:B------:R-:W0:Y:S01]  /*0a10*/  S2UR UR5, SR_CTAID.X ;  /* 0x00000000000579c3 */ /* 0x000e220000002500 */
[----:B------:R-:W2:Y:S01]  /*0a20*/  LDCU.128 UR16, c[0x0][0x380] ;  /* 0x00007000ff1077ac */ /* 0x000ea20008000c00 */
[----:B-1----:R-:W-:Y:S02]  /*0a30*/  IADD3 R4, PT, PT, R2, UR4, RZ ;  /* 0x0000000402047c10 */ /* 0x002fe4000fffe0ff */
[----:B------:R-:W-:Y:S02]  /*0a40*/  MOV R5, RZ ;  /* 0x000000ff00057202 */ /* 0x000fe40000000f00 */
[----:B------:R-:W-:Y:S02]  /*0a50*/  IADD3 R3, PT, PT, R0, UR4, RZ ;  /* 0x0000000400037c10 */ /* 0x000fe4000fffe0ff */
[----:B------:R-:W0:Y:S01]  /*0a60*/  LDC R9, c[0x0][0x360] ;  /* 0x0000d800ff097b82 */ /* 0x000e220000000800 */
[----:B------:R-:W-:-:S04]  /*0a70*/  IMAD.WIDE.U32 R4, R20, UR12, R4 ;  /* 0x0000000c14047c25 */ /* 0x000fc8000f8e0004 */
[----:B------:R-:W-:Y:S01]  /*0a80*/  IMAD R5, R20, UR13, R5 ;  /* 0x0000000d14057c24 */ /* 0x000fe2000f8e0205 */
[----:B--2---:R-:W-:-:S04]  /*0a90*/  LEA R6, P0, R4, UR16, 0x1 ;  /* 0x0000001004067c11 */ /* 0x004fc8000f8008ff */
[----:B------:R-:W-:-:S05]  /*0aa0*/  LEA.HI.X R7, R4, UR17, R5, 0x1, P0 ;  /* 0x0000001104077c11 */ /* 0x000fca00080f0c05 */
[----:B------:R-:W2:Y:S01]  /*0ab0*/  LDG.E.U16 R6, desc[UR10][R6.64] ;  /* 0x0000000a06067981 */ /* 0x000ea2000c1e1500 */
[----:B0-----:R-:W-:-:S05]  /*0ac0*/  IMAD R8, R9, UR5, R2 ;  /* 0x0000000509087c24 */ /* 0x001fca000f8e0202 */
[----:B------:R-:W-:-:S03]  /*0ad0*/  SHF.R.S32.HI R9, RZ, 0x1f, R8 ;  /* 0x0000001fff097819 */ /* 0x000fc60000011408 */
[----:B------:R-:W-:-:S04]  /*0ae0*/  IMAD.WIDE.U32 R8, R3, UR12, R8 ;  /* 0x0000000c03087c25 */ /* 0x000fc8000f8e0008 */
[----:B------:R-:W-:Y:S01]  /*0af0*/  IMAD R3, R3, UR13, R9 ;  /* 0x0000000d03037c24 */ /* 0x000fe2000f8e0209 */
[----:B------:R-:W-:-:S04]  /*0b00*/  LEA R10, P1, R8, UR18, 0x1 ;  /* 0x00000012080a7c11 */ /* 0x000fc8000f8208ff */
[----:B------:R-:W-:-:S05]  /*0b10*/  LEA.HI.X R11, R8, UR19, R3, 0x1, P1 ;  /* 0x00000013080b7c11 */ /* 0x000fca00088f0c03 */
[----:B------:R-:W3:Y:S01]  /*0b20*/  LDG.E.U16 R10, desc[UR10][R10.64] ;  /* 0x0000000a0a0a7981 */ /* 0x000ee2000c1e1500 */
[----:B------:R-:W-:Y:S02]  /*0b30*/  UMOV UR4, 0x400 ;  /* 0x0000040000047882 */ /* 0x000fe40000000000 */
[----:B------:R-:W-:-:S04]  /*0b40*/  UIADD3 UR4, UPT, UPT, UR4, 0x400, URZ ;  /* 0x0000040004047890 */ /* 0x000fc8000fffe0ff */
[----:B------:R-:W-:Y:S01]  /*0b50*/  ULEA UR4, UR6, UR4, 0x18 ;  /* 0x0000000406047291 */ /* 0x000fe2000f8ec0ff */
[----:B------:R-:W-:-:S05]  /*0b60*/  LEA R5, R2, R21, 0x2 ;  /* 0x0000001502057211 */ /* 0x000fca00078e10ff */
[----:B------:R-:W-:-:S04]  /*0b70*/  LEA R3, R2, UR4, 0x2 ;  /* 0x0000000402037c11 */ /* 0x000fc8000f8e10ff */
[----:B------:R-:W-:Y:S01]  /*0b80*/  LEA R19, R0, R3, 0x6 ;  /* 0x0000000300137211 */ /* 0x000fe200078e30ff */
        /* <DEDUP_REMOVED lines=14> */
[----:B------:R-:W5:Y:S04]  /*0c70*/  LDS R2, [R3+0x1c0] ;  /* 0x0001c00003027984 */ /* 0x000f680000000800 */
[----:B------:R-:W-:Y:S04]  /*0c80*/  LDS R19, [R3+0x200] ;  /* 0x0002000003137984 */ /* 0x000fe80000000800 */
[----:B------:R-:W5:Y:S01]  /*0c90*/  LDS.128 R4, [R21+0x20] ;  /* 0x0000200015047984 */ /* 0x000f620000000c00 */
[----:B0-----:R-:W-:-:S03]  /*0ca0*/  FFMA R18, R12, R18, R27 ;  /* 0x000000120c127223 */ /* 0x001fc6000000001b */
[----:B------:R-:W0:Y:S01]  /*0cb0*/  LDS R12, [R3+0x240] ;  /* 0x00024000030c7984 */ /* 0x000e220000000800 */
[----:B-1----:R-:W-:-:S03]  /*0cc0*/  FFMA R25, R25, R13, R18 ;  /* 0x0000000d19197223 */ /* 0x002fc60000000012 */
[----:B------:R-:W1:Y:S01]  /*0cd0*/  LDS R13, [R3+0x280] ;  /* 0x00028000030d7984 */ /* 0x000e620000000800 */
[----:B--2---:R-:W-:-:S03]  /*0ce0*/  FFMA R25, R22, R14, R25 ;  /* 0x0000000e16197223 */ /* 0x004fc60000000019 */
[----:B------:R-:W2:Y:S01]  /*0cf0*/  LDS R14, [R3+0x2c0] ;  /* 0x0002c000030e7984 */ /* 0x000ea20000000800 */
[----:B---3--:R-:W-:-:S03]  /*0d00*/  FFMA R29, R16, R15, R25 ;  /* 0x0000000f101d7223 */ /* 0x008fc60000000019 */
[----:B------:R-:W-:Y:S04]  /*0d10*/  LDS R15, [R3+0x300] ;  /* 0x00030000030f7984 */ /* 0x000fe80000000800 */
[----:B------:R-:W3:Y:S01]  /*0d20*/  LDS.128 R24, [R21+0x30] ;  /* 0x0000300015187984 */ /* 0x000ee20000000c00 */
[----:B----4-:R-:W-:-:S03]  /*0d30*/  FFMA R29, R8, R17, R29 ;  /* 0x00000011081d7223 */ /* 0x010fc6000000001d */
[----:B------:R-:W4:Y:S01]  /*0d40*/  LDS R16, [R3+0x340] ;  /* 0x0003400003107984 */ /* 0x000f220000000800 */
[----:B-----5:R-:W-:-:S03]  /*0d50*/  FFMA R8, R0, R9, R29 ;  /* 0x0000000900087223 */ /* 0x020fc6000000001d */
[----:B------:R-:W5:Y:S04]  /*0d60*/  LDS R17, [R3+0x380] ;  /* 0x0003800003117984 */ /* 0x000f680000000800 */
[----:B------:R-:W5:Y:S01]  /*0d70*/  LDS R0, [R3+0x3c0] ;  /* 0x0003c00003007984 */ /* 0x000f620000000800 */
[----:B------:R-:W-:-:S04]  /*0d80*/  FFMA R23, R23, R10, R8 ;  /* 0x0000000a17177223 */ /* 0x000fc80000000008 */
[----:B------:R-:W-:-:S04]  /*0d90*/  FFMA R11, R2, R11, R23 ;  /* 0x0000000b020b7223 */ /* 0x000fc80000000017 */
[----:B------:R-:W-:-:S04]  /*0da0*/  FFMA R11, R4, R19, R11 ;  /* 0x00000013040b7223 */ /* 0x000fc8000000000b */
[----:B0-----:R-:W-:-:S04]  /*0db0*/  FFMA R12, R12, R5, R11 ;  /* 0x000000050c0c7223 */ /* 0x001fc8000000000b */
[----:B-1----:R-:W-:-:S04]  /*0dc0*/  FFMA R13, R13, R6, R12 ;  /* 0x000000060d0d7223 */ /* 0x002fc8000000000c */
[----:B--2---:R-:W-:-:S04]  /*0dd0*/  FFMA R7, R14, R7, R13 ;  /* 0x000000070e077223 */ /* 0x004fc8000000000d */
[----:B---3--:R-:W-:-:S04]  /*0de0*/  FFMA R7, R24, R15, R7 ;  /* 0x0000000f18077223 */ /* 0x008fc80000000007 */
[----:B----4-:R-:W-:-:S04]  /*0df0*/  FFMA R16, R16, R25, R7 ;  /* 0x0000001910107223 */ /* 0x010fc80000000007 */
[----:B-----5:R-:W-:-:S04]  /*0e00*/  FFMA R17, R17, R26, R16 ;  /* 0x0000001a11117223 */ /* 0x020fc80000000010 */
[----:B------:R-:W-:Y:S01]  /*0e10*/  FFMA R27, R0, R27, R17 ;  /* 0x0000001b001b7223 */ /* 0x000fe20000000011 */
[----:B------:R-:W-:Y:S06]  /*0e20*/  BAR.SYNC.DEFER_BLOCKING 0x0 ;  /* 0x0000000000007b1d */ /* 0x000fec0000010000 */
.L_x_1:
[----:B------:R-:W0:Y:S01]  /*0e30*/  S2R R3, SR_TID.X ;  /* 0x0000000000037919 */ /* 0x000e220000002100 */
[----:B------:R-:W0:Y:S01]  /*0e40*/  S2UR UR6, SR_CTAID.X ;  /* 0x00000000000679c3 */ /* 0x000e220000002500 */
[----:B------:R-:W2:Y:S07]  /*0e50*/  LDCU.64 UR4, c[0x0][0x390] ;  /* 0x00007200ff0477ac */ /* 0x000eae0008000a00 */
[----:B-1----:R-:W0:Y:S02]  /*0e60*/  LDC R2, c[0x0][0x360] ;  /* 0x0000d800ff027b82 */ /* 0x002e240000000800 */
[----:B0-----:R-:W-:-:S05]  /*0e70*/  IMAD R2, R2, UR6, R3 ;  /* 0x0000000602027c24 */ /* 0x001fca000f8e0203 */
[----:B------:R-:W-:-:S03]  /*0e80*/  SHF.R.S32.HI R3, RZ, 0x1f, R2 ;  /* 0x0000001fff037819 */ /* 0x000fc60000011402 */
[----:B------:R-:W-:-:S04]  /*0e90*/  IMAD.WIDE.U32 R2, R20, UR12, R2 ;  /* 0x0000000c14027c25 */ /* 0x000fc8000f8e0002 */
[----:B------:R-:W-:Y:S01]  /*0ea0*/  IMAD R3, R20, UR13, R3 ;  /* 0x0000000d14037c24 */ /* 0x000fe2000f8e0203 */
[----:B--2---:R-:W-:-:S04]  /*0eb0*/  LEA R4, P0, R2, UR4, 0x2 ;  /* 0x0000000402047c11 */ /* 0x004fc8000f8010ff */
[----:B------:R-:W-:-:S05]  /*0ec0*/  LEA.HI.X R5, R2, UR5, R3, 0x2, P0 ;  /* 0x0000000502057c11 */ /* 0x000fca00080f1403 */
[----:B------:R-:W-:Y:S01]  /*0ed0*/  STG.E desc[UR10][R4.64], R27 ;  /* 0x0000001b04007986 */ /* 0x000fe2000c10190a */
[----:B------:R-:W-:Y:S05]  /*0ee0*/  EXIT ;  /* 0x000000000000794d */ /* 0x000fea0003800000 */
.L_x_4:
        /* <DEDUP_REMOVED lines=9> */
.L_x_19:


//--------------------- .text._Z22matrix_multiply_simpleP6__halfS0_Pfm --------------------------
	.section	.text._Z22matrix_multiply_simpleP6__halfS0_Pfm,"ax",@progbits
	.align	128
        .global         _Z22matrix_multiply_simpleP6__halfS0_Pfm
        .type           _Z22matrix_multiply_simpleP6__halfS0_Pfm,@function
        .size           _Z22matrix_multiply_simpleP6__halfS0_Pfm,(.L_x_20 - _Z22matrix_multiply_simpleP6__halfS0_Pfm)
        .other          _Z22matrix_multiply_simpleP6__halfS0_Pfm,@"STO_CUDA_ENTRY STV_DEFAULT"
_Z22matrix_multiply_simpleP6__halfS0_Pfm:
.text._Z22matrix_multiply_simpleP6__halfS0_Pfm:
[----:B------:R-:W-:Y:S08]  /*0000*/  LDC R1, c[0x0][0x37c] ;  /* 0x0000df00ff017b82 */ /* 0x000ff00000000800 */
[----:B------:R-:W0:Y:S01]  /*0010*/  LDC.64 R16, c[0x0][0x398] ;  /* 0x0000e600ff107b82 */ /* 0x000e220000000a00 */
[----:B------:R-:W1:Y:S01]  /*0020*/  S2R R3, SR_TID.Y ;  /* 0x0000000000037919 */ /* 0x000e620000002200 */
[----:B------:R-:W2:Y:S01]  /*0030*/  LDCU.64 UR6, c[0x0][0x358] ;  /* 0x00006b00ff0677ac */ /* 0x000ea20008000a00 */
[----:B------:R-:W-:Y:S01]  /*0040*/  IMAD.MOV.U32 R26, RZ, RZ, RZ ;  /* 0x000000ffff1a7224 */ /* 0x000fe200078e00ff */
[----:B------:R-:W3:Y:S04]  /*0050*/  S2R R15, SR_TID.X ;  /* 0x00000000000f7919 */ /* 0x000ee80000002100 */
[----:B------:R-:W1:Y:S08]  /*0060*/  LDC R0, c[0x0][0x364] ;  /* 0x0000d900ff007b82 */ /* 0x000e700000000800 */
[----:B------:R-:W1:Y:S08]  /*0070*/  S2UR UR4, SR_CTAID.Y ;  /* 0x00000000000479c3 */ /* 0x000e700000002600 */
[----:B------:R-:W3:Y:S01]  /*0080*/  S2UR UR5, SR_CTAID.X ;  /* 0x00000000000579c3 */ /* 0x000ee20000002500 */
[----:B0-----:R-:W-:-:S04]  /*0090*/  ISETP.NE.U32.AND P0, PT, R16, RZ, PT ;  /* 0x000000ff1000720c */ /* 0x001fc80003f05070 */
[----:B------:R-:W-:-:S03]  /*00a0*/  ISETP.NE.AND.EX P0, PT, R17, RZ, PT, P0 ;  /* 0x000000ff1100720c */ /* 0x000fc60003f05300 */
[----:B------:R-:W3:Y:S01]  /*00b0*/  LDC R14, c[0x0][0x360] ;  /* 0x0000d800ff0e7b82 */ /* 0x000ee20000000800 */
[----:B-1----:R-:W-:Y:S02]  /*00c0*/  IMAD R0, R0, UR4, R3 ;  /* 0x0000000400007c24 */ /* 0x002fe4000f8e0203 */
[----:B---3--:R-:W-:-:S07]  /*00d0*/  IMAD R14, R14, UR5, R15 ;  /* 0x000000050e0e7c24 */ /* 0x008fce000f8e020f */
[----:B--2---:R-:W-:Y:S05]  /*00e0*/  @!P0 BRA `(.L_x_5) ;  /* 0x0000000c006c8947 */ /* 0x004fea0003800000 */
[----:B------:R-:W-:Y:S01]  /*00f0*/  ISETP.GE.U32.AND P1, PT, R16, 0x8, PT ;  /* 0x000000081000780c */ /* 0x000fe20003f26070 */
[----:B------:R-:W-:Y:S01]  /*0100*/  IMAD.WIDE.U32 R12, R0, R16, RZ ;  /* 0x00000010000c7225 */ /* 0x000fe200078e00ff */
[----:B------:R-:W-:Y:S01]  /*0110*/  LOP3.LUT R2, R16, 0x7, RZ, 0xc0, !PT ;  /* 0x0000000710027812 */ /* 0x000fe200078ec0ff */
[----:B------:R-:W-:Y:S01]  /*0120*/  UMOV UR4, URZ ;  /* 0x000000ff00047c82 */ /* 0x000fe20008000000 */
[----:B------:R-:W-:Y:S01]  /*0130*/  ISETP.GE.U32.AND.EX P1, PT, R17, RZ, PT, P1 ;  /* 0x000000ff1100720c */ /* 0x000fe20003f26110 */
[----:B------:R-:W-:Y:S01]  /*0140*/  HFMA2 R4, -RZ, RZ, 0, 0 ;  /* 0x00000000ff047431 */ /* 0x000fe200000001ff */
[----:B------:R-:W-:Y:S01]  /*0150*/  ISETP.NE.U32.AND P0, PT, R2, RZ, PT ;  /* 0x000000ff0200720c */ /* 0x000fe20003f05070 */
[----:B------:R-:W-:Y:S01]  /*0160*/  IMAD.MOV.U32 R26, RZ, RZ, RZ ;  /* 0x000000ffff1a7224 */ /* 0x000fe200078e00ff */
[----:B------:R-:W-:Y:S01]  /*0170*/  SHF.R.S32.HI R15, RZ, 0x1f, R14 ;  /* 0x0000001fff0f7819 */ /* 0x000fe2000001140e */
[----:B------:R-:W-:Y:S01]  /*0180*/  IMAD R5, R0, R17, R13 ;  /* 0x0000001100057224 */ /* 0x000fe200078e020d */
[----:B------:R-:W-:-:S07]  /*0190*/  ISETP.NE.AND.EX P0, PT, RZ, RZ, PT, P0 ;  /* 0x000000ffff00720c */ /* 0x000fce0003f05300 */
[----:B------:R-:W-:Y:S06]  /*01a0*/  @!P1 BRA `(.L_x_6) ;  /* 0x0000000400409947 */ /* 0x000fec0003800000 */
[----:B------:R-:W0:Y:S01]  /*01b0*/  LDCU.128 UR8, c[0x0][0x380] ;  /* 0x00007000ff0877ac */ /* 0x000e220008000c00 */
[C---:B------:R-:W-:Y:S01]  /*01c0*/  LOP3.LUT R4, R16.reuse, 0xfffffff8, RZ, 0xc0, !PT ;  /* 0xfffffff810047812 */ /* 0x040fe200078ec0ff */
[C---:B------:R-:W-:Y:S01]  /*01d0*/  IMAD.SHL.U32 R7, R16.reuse, 0x2, RZ ;  /* 0x0000000210077824 */ /* 0x040fe200078e00ff */
[C-C-:B------:R-:W-:Y:S01]  /*01e0*/  SHF.L.U64.HI R8, R16.reuse, 0x4, R17.reuse ;  /* 0x0000000410087819 */ /* 0x140fe20000010211 */
[----:B------:R-:W1:Y:S01]  /*01f0*/  LDCU UR4, c[0x0][0x39c] ;  /* 0x00007380ff0477ac */ /* 0x000e620008000800 */
[----:B------:R-:W-:Y:S01]  /*0200*/  SHF.L.U64.HI R10, R16, 0x1, R17 ;  /* 0x00000001100a7819 */ /* 0x000fe20000010211 */
[----:B------:R-:W-:Y:S01]  /*0210*/  IMAD.MOV.U32 R26, RZ, RZ, RZ ;  /* 0x000000ffff1a7224 */ /* 0x000fe200078e00ff */
[----:B------:R-:W-:Y:S02]  /*0220*/  MOV R9, R4 ;  /* 0x0000000400097202 */ /* 0x000fe40000000f00 */
[----:B0-----:R-:W-:Y:S02]  /*0230*/  LEA R6, P1, R14, UR10, 0x1 ;  /* 0x0000000a0e067c11 */ /* 0x001fe4000f8208ff */
[----:B------:R-:W-:-:S02]  /*0240*/  LEA R18, P2, R12, UR8, 0x1 ;  /* 0x000000080c127c11 */ /* 0x000fc4000f8408ff */
[----:B------:R-:W-:Y:S01]  /*0250*/  LEA.HI.X R3, R14, UR11, R15, 0x1, P1 ;  /* 0x0000000b0e037c11 */ /* 0x000fe200088f0c0f */
[----:B-1----:R-:W-:Y:S01]  /*0260*/  IMAD.U32 R11, RZ, RZ, UR4 ;  /* 0x00000004ff0b7e24 */ /* 0x002fe2000f8e00ff */
[----:B------:R-:W-:Y:S02]  /*0270*/  LEA.HI.X R19, R12, UR9, R5, 0x1, P2 ;  /* 0x000000090c137c11 */ /* 0x000fe400090f0c05 */
[----:B------:R-:W-:-:S05]  /*0280*/  IADD3 R18, P1, PT, R18, 0x8, RZ ;  /* 0x0000000812127810 */ /* 0x000fca0007f3e0ff */
[----:B------:R-:W-:-:S08]  /*0290*/  IMAD.X R19, RZ, RZ, R19, P1 ;  /* 0x000000ffff137224 */ /* 0x000fd000008e0613 */
.L_x_7:
[----:B------:R-:W-:Y:S01]  /*02a0*/  MOV R20, R6 ;  /* 0x0000000600147202 */ /* 0x000fe20000000f00 */
[----:B------:R-:W-:Y:S01]  /*02b0*/  IMAD.MOV.U32 R21, RZ, RZ, R3 ;  /* 0x000000ffff157224 */ /* 0x000fe200078e0003 */
[----:B------:R-:W2:Y:S04]  /*02c0*/  LDG.E.U16 R23, desc[UR6][R18.64+-0x8] ;  /* 0xfffff80612177981 */ /* 0x000ea8000c1e1500 */
[----:B------:R-:W3:Y:S01]  /*02d0*/  LDG.E.U16 R20, desc[UR6][R20.64] ;  /* 0x0000000614147981 */ /* 0x000ee2000c1e1500 */
[----:B------:R-:W-:-:S03]  /*02e0*/  IADD3 R24, P1, PT, R6, R7, RZ ;  /* 0x0000000706187210 */ /* 0x000fc60007f3e0ff */
[----:B------:R-:W4:Y:S02]  /*02f0*/  LDG.E.U16 R27, desc[UR6][R18.64+-0x6] ;  /* 0xfffffa06121b7981 */ /* 0x000f24000c1e1500 */
[----:B------:R-:W-:Y:S01]  /*0300*/  IMAD.X R25, R3, 0x1, R10, P1 ;  /* 0x0000000103197824 */ /* 0x000fe200008e060a */
[----:B------:R-:W-:-:S04]  /*0310*/  IADD3 R22, P1, PT, R24, R7, RZ ;  /* 0x0000000718167210 */ /* 0x000fc80007f3e0ff */
[----:B------:R0:W5:Y:S01]  /*0320*/  LDG.E.U16 R28, desc[UR6][R24.64] ;  /* 0x00000006181c7981 */ /* 0x000162000c1e1500 */
[----:B--2---:R-:W-:Y:S01]  /*0330*/  HADD2.F32 R29, -RZ, R23.H0_H0 ;  /* 0x20000017ff1d7230 */ /* 0x004fe20000004100 */
[----:B------:R-:W-:Y:S01]  /*0340*/  IADD3.X R23, PT, PT, R25, R10, RZ, P1, !PT ;  /* 0x0000000a19177210 */ /* 0x000fe20000ffe4ff */
[----:B---3--:R-:W-:-:S05]  /*0350*/  HADD2.F32 R20, -RZ, R20.H0_H0 ;  /* 0x20000014ff147230 */ /* 0x008fca0000004100 */
[----:B0-----:R-:W-:Y:S02]  /*0360*/  FFMA R24, R29, R20, R26 ;  /* 0x000000141d187223 */ /* 0x001fe4000000001a */
[----:B------:R0:W2:Y:S04]  /*0370*/  LDG.E.U16 R29, desc[UR6][R22.64] ;  /* 0x00000006161d7981 */ /* 0x0000a8000c1e1500 */
[----:B------:R-:W3:Y:S01]  /*0380*/  LDG.E.U16 R26, desc[UR6][R18.64+-0x4] ;  /* 0xfffffc06121a7981 */ /* 0x000ee2000c1e1500 */
[----:B------:R-:W-:Y:S01]  /*0390*/  IADD3 R20, P1, PT, R22, R7, RZ ;  /* 0x0000000716147210 */ /* 0x000fe20007f3e0ff */
[----:B----4-:R-:W-:Y:S02]  /*03a0*/  HADD2.F32 R27, -RZ, R27.H0_H0 ;  /* 0x2000001bff1b7230 */ /* 0x010fe40000004100 */
[----:B-----5:R-:W-:-:S02]  /*03b0*/  HADD2.F32 R28, -RZ, R28.H0_H0 ;  /* 0x2000001cff1c7230 */ /* 0x020fc40000004100 */
[----:B------:R-:W-:Y:S02]  /*03c0*/  IMAD.X R21, R23, 0x1, R10, P1 ;  /* 0x0000000117157824 */ /* 0x000fe400008e060a */
[----:B------:R-:W4:Y:S01]  /*03d0*/  LDG.E.U16 R23, desc[UR6][R18.64] ;  /* 0x0000000612177981 */ /* 0x000f22000c1e1500 */
[----:B0-----:R-:W-:Y:S01]  /*03e0*/  FFMA R22, R27, R28, R24 ;  /* 0x0000001c1b167223 */ /* 0x001fe20000000018 */
[----:B------:R-:W-:Y:S02]  /*03f0*/  IADD3 R24, P1, PT, R20, R7, RZ ;  /* 0x0000000714187210 */ /* 0x000fe40007f3e0ff */
[----:B------:R0:W5:Y:S04]  /*0400*/  LDG.E.U16 R27, desc[UR6][R20.64] ;  /* 0x00000006141b7981 */ /* 0x000168000c1e1500 */
[----:B------:R-:W4:Y:S01]  /*0410*/  LDG.E.U16 R28, desc[UR6][R18.64+-0x2] ;  /* 0xfffffe06121c7981 */ /* 0x000f22000c1e1500 */
[----:B------:R-:W-:-:S02]  /*0420*/  IMAD.X R25, R21, 0x1, R10, P1 ;  /* 0x0000000115197824 */ /* 0x000fc400008e060a */
[----:B--2---:R-:W-:Y:S02]  /*0430*/  HADD2.F32 R29, -RZ, R29.H0_H0 ;  /* 0x2000001dff1d7230 */ /* 0x004fe40000004100 */
[----:B---3--:R-:W-:-:S05]  /*0440*/  HADD2.F32 R26, -RZ, R26.H0_H0 ;  /* 0x2000001aff1a7230 */ /* 0x008fca0000004100 */
[----:B------:R-:W-:Y:S02]  /*0450*/  FFMA R22, R26, R29, R22 ;  /* 0x0000001d1a167223 */ /* 0x000fe40000000016 */
[----:B------:R1:W2:Y:S01]  /*0460*/  LDG.E.U16 R26, desc[UR6][R24.64] ;  /* 0x00000006181a7981 */ /* 0x0002a2000c1e1500 */
[----:B0-----:R-:W-:Y:S01]  /*0470*/  IADD3 R20, P1, PT, R24, R7, RZ ;  /* 0x0000000718147210 */ /* 0x001fe20007f3e0ff */
[----:B-----5:R-:W-:Y:S02]  /*0480*/  HADD2.F32 R27, -RZ, R27.H0_H0 ;  /* 0x2000001bff1b7230 */ /* 0x020fe40000004100 */
[----:B----4-:R-:W-:Y:S01]  /*0490*/  HADD2.F32 R29, -RZ, R28.H0_H0 ;  /* 0x2000001cff1d7230 */ /* 0x010fe20000004100 */
[----:B------:R-:W-:-:S04]  /*04a0*/  IADD3.X R21, PT, PT, R25, R10, RZ, P1, !PT ;  /* 0x0000000a19157210 */ /* 0x000fc80000ffe4ff */
[----:B------:R-:W-:Y:S01]  /*04b0*/  FFMA R27, R29, R27, R22 ;  /* 0x0000001b1d1b7223 */ /* 0x000fe20000000016 */
[-C--:B------:R-:W-:Y:S01]  /*04c0*/  IADD3 R22, P1, PT, R20, R7.reuse, RZ ;  /* 0x0000000714167210 */ /* 0x080fe20007f3e0ff */
[----:B------:R-:W-:Y:S01]  /*04d0*/  HADD2.F32 R28, -RZ, R23.H0_H0 ;  /* 0x20000017ff1c7230 */ /* 0x000fe20000004100 */
[----:B------:R-:W3:Y:S03]  /*04e0*/  LDG.E.U16 R20, desc[UR6][R20.64] ;  /* 0x0000000614147981 */ /* 0x000ee6000c1e1500 */
[----:B------:R-:W-:Y:S01]  /*04f0*/  IMAD.X R23, R21, 0x1, R10, P1 ;  /* 0x0000000115177824 */ /* 0x000fe200008e060a */
[----:B-1----:R-:W-:-:S05]  /*0500*/  IADD3 R24, P1, PT, R22, R7, RZ ;  /* 0x0000000716187210 */ /* 0x002fca0007f3e0ff */
[----:B------:R-:W-:Y:S01]  /*0510*/  IMAD.X R25, R23, 0x1, R10, P1 ;  /* 0x0000000117197824 */ /* 0x000fe200008e060a */
[----:B------:R-:W4:Y:S04]  /*0520*/  LDG.E.U16 R21, desc[UR6][R18.64+0x6] ;  /* 0x0000060612157981 */ /* 0x000f28000c1e1500 */
[----:B------:R-:W5:Y:S01]  /*0530*/  LDG.E.U16 R24, desc[UR6][R24.64] ;  /* 0x0000000618187981 */ /* 0x000f62000c1e1500 */
[----:B--2---:R-:W-:-:S03]  /*0540*/  HADD2.F32 R29, -RZ, R26.H0_H0 ;  /* 0x2000001aff1d7230 */ /* 0x004fc60000004100 */
[----:B------:R-:W2:Y:S02]  /*0550*/  LDG.E.U16 R26, desc[UR6][R18.64+0x2] ;  /* 0x00000206121a7981 */ /* 0x000ea4000c1e1500 */
[----:B------:R-:W-:Y:S02]  /*0560*/  FFMA R29, R28, R29, R27 ;  /* 0x0000001d1c1d7223 */ /* 0x000fe4000000001b */
[----:B------:R-:W2:Y:S04]  /*0570*/  LDG.E.U16 R28, desc[UR6][R22.64] ;  /* 0x00000006161c7981 */ /* 0x000ea8000c1e1500 */
[----:B------:R0:W2:Y:S01]  /*0580*/  LDG.E.U16 R27, desc[UR6][R18.64+0x4] ;  /* 0x00000406121b7981 */ /* 0x0000a2000c1e1500 */
[----:B------:R-:W-:-:S04]  /*0590*/  IADD3 R9, P1, PT, R9, -0x8, RZ ;  /* 0xfffffff809097810 */ /* 0x000fc80007f3e0ff */
[----:B------:R-:W-:Y:S02]  /*05a0*/  IADD3.X R11, PT, PT, R11, -0x1, RZ, P1, !PT ;  /* 0xffffffff0b0b7810 */ /* 0x000fe40000ffe4ff */
[----:B------:R-:W-:Y:S01]  /*05b0*/  ISETP.NE.U32.AND P1, PT, R9, RZ, PT ;  /* 0x000000ff0900720c */ /* 0x000fe20003f25070 */
[----:B---3--:R-:W-:-:S03]  /*05c0*/  HADD2.F32 R20, -RZ, R20.H0_H0 ;  /* 0x20000014ff147230 */ /* 0x008fc60000004100 */
[----:B------:R-:W-:Y:S02]  /*05d0*/  ISETP.NE.AND.EX P1, PT, R11, RZ, PT, P1 ;  /* 0x000000ff0b00720c */ /* 0x000fe40003f25310 */
[----:B------:R-:W-:Y:S02]  /*05e0*/  LEA R6, P2, R16, R6, 0x4 ;  /* 0x0000000610067211 */ /* 0x000fe400078420ff */
[----:B0-----:R-:W-:Y:S01]  /*05f0*/  IADD3 R18, P3, PT, R18, 0x10, RZ ;  /* 0x0000001012127810 */ /* 0x001fe20007f7e0ff */
[----:B----4-:R-:W-:Y:S02]  /*0600*/  HADD2.F32 R21, -RZ, R21.H0_H0 ;  /* 0x20000015ff157230 */ /* 0x010fe40000004100 */
[----:B-----5:R-:W-:Y:S01]  /*0610*/  HADD2.F32 R24, -RZ, R24.H0_H0 ;  /* 0x20000018ff187230 */ /* 0x020fe20000004100 */
[----:B------:R-:W-:Y:S01]  /*0620*/  IADD3.X R19, PT, PT, RZ, R19, RZ, P3, !PT ;  /* 0x00000013ff137210 */ /* 0x000fe20001ffe4ff */
[----:B------:R-:W-:Y:S02]  /*0630*/  IMAD.X R3, R3, 0x1, R8, P2 ;  /* 0x0000000103037824 */ /* 0x000fe400010e0608 */
[----:B--2---:R-:W-:-:S02]  /*0640*/  HADD2.F32 R26, -RZ, R26.H0_H0 ;  /* 0x2000001aff1a7230 */ /* 0x004fc40000004100 */
[----:B------:R-:W-:-:S03]  /*0650*/  HADD2.F32 R28, -RZ, R28.H0_H0 ;  /* 0x2000001cff1c7230 */ /* 0x000fc60000004100 */
[----:B------:R-:W-:Y:S01]  /*0660*/  FFMA R20, R26, R20, R29 ;  /* 0x000000141a147223 */ /* 0x000fe2000000001d */
[----:B------:R-:W-:-:S05]  /*0670*/  HADD2.F32 R27, -RZ, R27.H0_H0 ;  /* 0x2000001bff1b7230 */ /* 0x000fca0000004100 */
[----:B------:R-:W-:-:S04]  /*0680*/  FFMA R20, R27, R28, R20 ;  /* 0x0000001c1b147223 */ /* 0x000fc80000000014 */
[----:B------:R-:W-:Y:S01]  /*0690*/  FFMA R26, R21, R24, R20 ;  /* 0x00000018151a7223 */ /* 0x000fe20000000014 */
[----:B------:R-:W-:Y:S06]  /*06a0*/  @P1 BRA `(.L_x_7) ;  /* 0xfffffff800fc1947 */ /* 0x000fec000383ffff */
.L_x_6:
[----:B------:R-:W-:Y:S05]  /*06b0*/  @!P0 BRA `(.L_x_5) ;  /* 0x0000000400f88947 */ /* 0x000fea0003800000 */
[----:B------:R-:W-:Y:S02]  /*06c0*/  ISETP.GE.U32.AND P1, PT, R2, 0x4, PT ;  /* 0x000000040200780c */ /* 0x000fe40003f26070 */
[----:B------:R-:W-:Y:S02]  /*06d0*/  LOP3.LUT R25, R16, 0x3, RZ, 0xc0, !PT ;  /* 0x0000000310197812 */ /* 0x000fe400078ec0ff */
[----:B------:R-:W-:Y:S02]  /*06e0*/  ISETP.GE.U32.AND.EX P1, PT, RZ, RZ, PT, P1 ;  /* 0x000000ffff00720c */ /* 0x000fe40003f26110 */
[----:B------:R-:W-:-:S04]  /*06f0*/  ISETP.NE.U32.AND P0, PT, R25, RZ, PT ;  /* 0x000000ff1900720c */ /* 0x000fc80003f05070 */
[----:B------:R-:W-:-:S07]  /*0700*/  ISETP.NE.AND.EX P0, PT, RZ, RZ, PT, P0 ;  /* 0x000000ffff00720c */ /* 0x000fce0003f05300 */
[----:B------:R-:W-:Y:S06]  /*0710*/  @!P1 BRA `(.L_x_8) ;  /* 0x0000000000f09947 */ /* 0x000fec0003800000 */
[----:B------:R-:W0:Y:S01]  /*0720*/  LDCU.128 UR8, c[0x0][0x380] ;  /* 0x00007000ff0877ac */ /* 0x000e220008000c00 */
[----:B------:R-:W-:Y:S01]  /*0730*/  IMAD R2, R16, UR4, RZ ;  /* 0x0000000410027c24 */ /* 0x000fe2000f8e02ff */
[C---:B------:R-:W-:Y:S01]  /*0740*/  IADD3 R8, P1, PT, R4.reuse, R12, RZ ;  /* 0x0000000c04087210 */ /* 0x040fe20007f3e0ff */
[C---:B------:R-:W-:Y:S02]  /*0750*/  VIADD R9, R4.reuse, 0x1 ;  /* 0x0000000104097836 */ /* 0x040fe40000000000 */
[C---:B------:R-:W-:Y:S01]  /*0760*/  IMAD R7, R4.reuse, R17, R2 ;  /* 0x0000001104077224 */ /* 0x040fe200078e0202 */
[----:B------:R-:W-:Y:S01]  /*0770*/  IADD3.X R11, PT, PT, R5, UR4, RZ, P1, !PT ;  /* 0x00000004050b7c10 */ /* 0x000fe20008ffe4ff */
[----:B------:R-:W-:-:S04]  /*0780*/  IMAD.WIDE.U32 R2, R4, R16, R14 ;  /* 0x0000001004027225 */ /* 0x000fc800078e000e */
[----:B------:R-:W-:Y:S01]  /*0790*/  VIADD R19, R4, 0x2 ;  /* 0x0000000204137836 */ /* 0x000fe20000000000 */
[----:B------:R-:W-:Y:S01]  /*07a0*/  IADD3 R3, PT, PT, R3, R7, RZ ;  /* 0x0000000703037210 */ /* 0x000fe20007ffe0ff */
[C---:B------:R-:W-:Y:S01]  /*07b0*/  IMAD.WIDE.U32 R6, R9.reuse, R16, R14 ;  /* 0x0000001009067225 */ /* 0x040fe200078e000e */
[----:B0-----:R-:W-:Y:S02]  /*07c0*/  LEA R22, P2, R2, UR10, 0x1 ;  /* 0x0000000a02167c11 */ /* 0x001fe4000f8408ff */
[----:B------:R-:W-:Y:S02]  /*07d0*/  LEA R28, P1, R8, UR8, 0x1 ;  /* 0x00000008081c7c11 */ /* 0x000fe4000f8208ff */
[----:B------:R-:W-:Y:S01]  /*07e0*/  LEA.HI.X R23, R2, UR11, R3, 0x1, P2 ;  /* 0x0000000b02177c11 */ /* 0x000fe200090f0c03 */
[C---:B------:R-:W-:Y:S01]  /*07f0*/  IMAD R3, R9.reuse, R17, R7 ;  /* 0x0000001109037224 */ /* 0x040fe200078e0207 */
[C---:B------:R-:W-:Y:S02]  /*0800*/  LEA R2, P3, R6.reuse, UR10, 0x1 ;  /* 0x0000000a06027c11 */ /* 0x040fe4000f8608ff */
[----:B------:R-:W-:Y:S01]  /*0810*/  IADD3 R7, P2, PT, R9, R12, RZ ;  /* 0x0000000c09077210 */ /* 0x000fe20007f5e0ff */
[----:B------:R-:W2:Y:S01]  /*0820*/  LDG.E.U16 R22, desc[UR6][R22.64] ;  /* 0x0000000616167981 */ /* 0x000ea2000c1e1500 */
[----:B------:R-:W-:-:S02]  /*0830*/  LEA.HI.X R3, R6, UR11, R3, 0x1, P3 ;  /* 0x0000000b06037c11 */ /* 0x000fc400098f0c03 */
[----:B------:R-:W-:Y:S01]  /*0840*/  LEA.HI.X R29, R8, UR9, R11, 0x1, P1 ;  /* 0x00000009081d7c11 */ /* 0x000fe200088f0c0b */
[----:B------:R-:W-:Y:S01]  /*0850*/  IMAD.X R6, RZ, RZ, R5, P2 ;  /* 0x000000ffff067224 */ /* 0x000fe200010e0605 */
[----:B------:R-:W-:Y:S01]  /*0860*/  LEA R8, P1, R7, UR8, 0x1 ;  /* 0x0000000807087c11 */ /* 0x000fe2000f8208ff */
[-C--:B------:R-:W-:Y:S01]  /*0870*/  IMAD.WIDE.U32 R10, R19, R16.reuse, R14 ;  /* 0x00000010130a7225 */ /* 0x080fe200078e000e */
[----:B------:R-:W-:Y:S01]  /*0880*/  IADD3 R27, PT, PT, R4, 0x3, RZ ;  /* 0x00000003041b7810 */ /* 0x000fe20007ffe0ff */
[----:B------:R0:W3:Y:S01]  /*0890*/  LDG.E.U16 R24, desc[UR6][R28.64] ;  /* 0x000000061c187981 */ /* 0x0000e2000c1e1500 */
[----:B------:R-:W-:Y:S01]  /*08a0*/  LEA.HI.X R9, R7, UR9, R6, 0x1, P1 ;  /* 0x0000000907097c11 */ /* 0x000fe200088f0c06 */
[----:B------:R-:W-:Y:S01]  /*08b0*/  IMAD R7, R19, R17, R11 ;  /* 0x0000001113077224 */ /* 0x000fe200078e020b */
[C---:B------:R-:W-:Y:S01]  /*08c0*/  LEA R6, P1, R10.reuse, UR10, 0x1 ;  /* 0x0000000a0a067c11 */ /* 0x040fe2000f8208ff */
[----:B------:R-:W-:Y:S01]  /*08d0*/  IMAD.WIDE.U32 R20, R27, R16, R14 ;  /* 0x000000101b147225 */ /* 0x000fe200078e000e */
[----:B------:R-:W4:Y:S02]  /*08e0*/  LDG.E.U16 R2, desc[UR6][R2.64] ;  /* 0x0000000602027981 */ /* 0x000f24000c1e1500 */
[----:B------:R-:W-:-:S02]  /*08f0*/  LEA.HI.X R7, R10, UR11, R7, 0x1, P1 ;  /* 0x0000000b0a077c11 */ /* 0x000fc400088f0c07 */
[----:B------:R-:W-:Y:S01]  /*0900*/  IADD3 R19, P1, PT, R19, R12, RZ ;  /* 0x0000000c13137210 */ /* 0x000fe20007f3e0ff */
[----:B------:R-:W5:Y:S04]  /*0910*/  LDG.E.U16 R8, desc[UR6][R8.64] ;  /* 0x0000000608087981 */ /* 0x000f68000c1e1500 */
[----:B------:R-:W-:Y:S01]  /*0920*/  IMAD.X R18, RZ, RZ, R5, P1 ;  /* 0x000000ffff127224 */ /* 0x000fe200008e0605 */
[C---:B------:R-:W-:Y:S01]  /*0930*/  LEA R10, P1, R19.reuse, UR8, 0x1 ;  /* 0x00000008130a7c11 */ /* 0x040fe2000f8208ff */
[----:B------:R-:W4:Y:S03]  /*0940*/  LDG.E.U16 R6, desc[UR6][R6.64] ;  /* 0x0000000606067981 */ /* 0x000f26000c1e1500 */
[----:B------:R-:W-:Y:S01]  /*0950*/  LEA.HI.X R11, R19, UR9, R18, 0x1, P1 ;  /* 0x00000009130b7c11 */ /* 0x000fe200088f0c12 */
[----:B------:R-:W-:Y:S01]  /*0960*/  IMAD R19, R27, R17, R21 ;  /* 0x000000111b137224 */ /* 0x000fe200078e0215 */
[----:B------:R-:W-:-:S03]  /*0970*/  LEA R18, P1, R20, UR10, 0x1 ;  /* 0x0000000a14127c11 */ /* 0x000fc6000f8208ff */
[----:B------:R-:W4:Y:S01]  /*0980*/  LDG.E.U16 R10, desc[UR6][R10.64] ;  /* 0x000000060a0a7981 */ /* 0x000f22000c1e1500 */
[----:B------:R-:W-:Y:S02]  /*0990*/  LEA.HI.X R19, R20, UR11, R19, 0x1, P1 ;  /* 0x0000000b14137c11 */ /* 0x000fe400088f0c13 */
[----:B------:R-:W-:-:S03]  /*09a0*/  IADD3 R27, P1, PT, R27, R12, RZ ;  /* 0x0000000c1b1b7210 */ /* 0x000fc60007f3e0ff */
[----:B------:R-:W4:Y:S01]  /*09b0*/  LDG.E.U16 R18, desc[UR6][R18.64] ;  /* 0x0000000612127981 */ /* 0x000f22000c1e1500 */
[----:B------:R-:W-:Y:S01]  /*09c0*/  LEA R20, P2, R27, UR8, 0x1 ;  /* 0x000000081b147c11 */ /* 0x000fe2000f8408ff */
[----:B0-----:R-:W-:-:S05]  /*09d0*/  IMAD.X R28, RZ, RZ, R5, P1 ;  /* 0x000000ffff1c7224 */ /* 0x001fca00008e0605 */
[----:B------:R-:W-:-:S05]  /*09e0*/  LEA.HI.X R21, R27, UR9, R28, 0x1, P2 ;  /* 0x000000091b157c11 */ /* 0x000fca00090f0c1c */
[----:B------:R-:W4:Y:S01]  /*09f0*/  LDG.E.U16 R20, desc[UR6][R20.64] ;  /* 0x0000000614147981 */ /* 0x000f22000c1e1500 */
[----:B------:R-:W-:Y:S01]  /*0a00*/  IADD3 R4, PT, PT, R4, 0x4, RZ ;  /* 0x0000000404047810 */ /* 0x000fe20007ffe0ff */
[----:B------:R-:W-:Y:S01]  /*0a10*/  UMOV UR4, URZ ;  /* 0x000000ff00047c82 */ /* 0x000fe20008000000 */
[----:B--2---:R-:W-:Y:S02]  /*0a20*/  HADD2.F32 R22, -RZ, R22.H0_H0 ;  /* 0x20000016ff167230 */ /* 0x004fe40000004100 */
[----:B---3--:R-:W-:-:S05]  /*0a30*/  HADD2.F32 R23, -RZ, R24.H0_H0 ;  /* 0x20000018ff177230 */ /* 0x008fca0000004100 */
[----:B------:R-:W-:Y:S01]  /*0a40*/  FFMA R22, R23, R22, R26 ;  /* 0x0000001617167223 */ /* 0x000fe2000000001a */
[----:B-----5:R-:W-:Y:S02]  /*0a50*/  HADD2.F32 R9, -RZ, R8.H0_H0 ;  /* 0x20000008ff097230 */ /* 0x020fe40000004100 */
[----:B----4-:R-:W-:Y:S02]  /*0a60*/  HADD2.F32 R8, -RZ, R2.H0_H0 ;  /* 0x20000002ff087230 */ /* 0x010fe40000004100 */
[----:B------:R-:W-:-:S03]  /*0a70*/  HADD2.F32 R2, -RZ, R6.H0_H0 ;  /* 0x20000006ff027230 */ /* 0x000fc60000004100 */
[----:B------:R-:W-:Y:S01]  /*0a80*/  FFMA R8, R9, R8, R22 ;  /* 0x0000000809087223 */ /* 0x000fe20000000016 */
[----:B------:R-:W-:-:S05]  /*0a90*/  HADD2.F32 R23, -RZ, R10.H0_H0 ;  /* 0x2000000aff177230 */ /* 0x000fca0000004100 */
[----:B------:R-:W-:Y:S01]  /*0aa0*/  FFMA R2, R23, R2, R8 ;  /* 0x0000000217027223 */ /* 0x000fe20000000008 */
[----:B------:R-:W-:Y:S02]  /*0ab0*/  HADD2.F32 R26, -RZ, R18.H0_H0 ;  /* 0x20000012ff1a7230 */ /* 0x000fe40000004100 */
[----:B------:R-:W-:-:S05]  /*0ac0*/  HADD2.F32 R3, -RZ, R20.H0_H0 ;  /* 0x20000014ff037230 */ /* 0x000fca0000004100 */
[----:B------:R-:W-:-:S07]  /*0ad0*/  FFMA R26, R3, R26, R2 ;  /* 0x0000001a031a7223 */ /* 0x000fce0000000002 */
.L_x_8:
[----:B------:R-:W-:Y:S05]  /*0ae0*/  @!P0 BRA `(.L_x_5) ;  /* 0x0000000000ec8947 */ /* 0x000fea0003800000 */
[----:B------:R-:W-:Y:S02]  /*0af0*/  ISETP.NE.U32.AND P1, PT, R25, 0x1, PT ;  /* 0x000000011900780c */ /* 0x000fe40003f25070 */
[----:B------:R-:W-:Y:S02]  /*0b00*/  LOP3.LUT R2, R16, 0x1, RZ, 0xc0, !PT ;  /* 0x0000000110027812 */ /* 0x000fe400078ec0ff */
[----:B------:R-:W-:Y:S02]  /*0b10*/  ISETP.NE.AND.EX P1, PT, RZ, RZ, PT, P1 ;  /* 0x000000ffff00720c */ /* 0x000fe40003f25310 */
[----:B------:R-:W-:-:S04]  /*0b20*/  ISETP.NE.U32.AND P0, PT, R2, 0x1, PT ;  /* 0x000000010200780c */ /* 0x000fc80003f05070 */
[----:B------:R-:W-:-:S07]  /*0b30*/  ISETP.NE.U32.AND.EX P0, PT, RZ, RZ, PT, P0 ;  /* 0x000000ffff00720c */ /* 0x000fce0003f05100 */
[----:B------:R-:W-:Y:S06]  /*0b40*/  @!P1 BRA `(.L_x_9) ;  /* 0x0000000000889947 */ /* 0x000fec0003800000 */
[----:B------:R-:W0:Y:S01]  /*0b50*/  LDCU.128 UR8, c[0x0][0x380] ;  /* 0x00007000ff0877ac */ /* 0x000e220008000c00 */
[----:B------:R-:W-:Y:S01]  /*0b60*/  IMAD R2, R16, UR4, RZ ;  /* 0x0000000410027c24 */ /* 0x000fe2000f8e02ff */
[----:B------:R-:W-:Y:S01]  /*0b70*/  MOV R9, R15 ;  /* 0x0000000f00097202 */ /* 0x000fe20000000f00 */
[----:B------:R-:W-:Y:S01]  /*0b80*/  IMAD.MOV.U32 R8, RZ, RZ, R14 ;  /* 0x000000ffff087224 */ /* 0x000fe200078e000e */
[C---:B------:R-:W-:Y:S01]  /*0b90*/  IADD3 R3, P1, PT, R4.reuse, R12, RZ ;  /* 0x0000000c04037210 */ /* 0x040fe20007f3e0ff */
[C---:B------:R-:W-:Y:S02]  /*0ba0*/  IMAD R19, R4.reuse, R17, R2 ;  /* 0x0000001104137224 */ /* 0x040fe400078e0202 */
[C---:B------:R-:W-:Y:S01]  /*0bb0*/  VIADD R21, R4.reuse, 0x1 ;  /* 0x0000000104157836 */ /* 0x040fe20000000000 */
[----:B------:R-:W-:Y:S01]  /*0bc0*/  IADD3.X R10, PT, PT, R5, UR4, RZ, P1, !PT ;  /* 0x00000004050a7c10 */ /* 0x000fe20008ffe4ff */
[----:B------:R-:W-:-:S03]  /*0bd0*/  IMAD.WIDE.U32 R6, R4, R16, R8 ;  /* 0x0000001004067225 */ /* 0x000fc600078e0008 */
[C---:B------:R-:W-:Y:S01]  /*0be0*/  IADD3 R11, P1, PT, R21.reuse, R12, RZ ;  /* 0x0000000c150b7210 */ /* 0x040fe20007f3e0ff */
[----:B------:R-:W-:-:S03]  /*0bf0*/  IMAD.WIDE.U32 R8, R21, R16, R8 ;  /* 0x0000001015087225 */ /* 0x000fc600078e0008 */
[----:B------:R-:W-:Y:S01]  /*0c00*/  IADD3.X R22, PT, PT, RZ, R5, RZ, P1, !PT ;  /* 0x00000005ff167210 */ /* 0x000fe20000ffe4ff */
[----:B------:R-:W-:Y:S01]  /*0c10*/  IMAD.IADD R19, R7, 0x1, R19 ;  /* 0x0000000107137824 */ /* 0x000fe200078e0213 */
[----:B0-----:R-:W-:Y:S01]  /*0c20*/  LEA R2, P2, R3, UR8, 0x1 ;  /* 0x0000000803027c11 */ /* 0x001fe2000f8408ff */
[----:B------:R-:W-:Y:S01]  /*0c30*/  IMAD R7, R21, R17, R9 ;  /* 0x0000001115077224 */ /* 0x000fe200078e0209 */
[----:B------:R-:W-:Y:S02]  /*0c40*/  LEA R18, P4, R8, UR10, 0x1 ;  /* 0x0000000a08127c11 */ /* 0x000fe4000f8808ff */
[----:B------:R-:W-:Y:S02]  /*0c50*/  LEA.HI.X R3, R3, UR9, R10, 0x1, P2 ;  /* 0x0000000903037c11 */ /* 0x000fe400090f0c0a */
[C---:B------:R-:W-:Y:S02]  /*0c60*/  LEA R20, P2, R6.reuse, UR10, 0x1 ;  /* 0x0000000a06147c11 */ /* 0x040fe4000f8408ff */
[----:B------:R-:W-:Y:S01]  /*0c70*/  LEA R10, P3, R11, UR8, 0x1 ;  /* 0x000000080b0a7c11 */ /* 0x000fe2000f8608ff */
[----:B------:R-:W2:Y:S01]  /*0c80*/  LDG.E.U16 R2, desc[UR6][R2.64] ;  /* 0x0000000602027981 */ /* 0x000ea2000c1e1500 */
[----:B------:R-:W-:-:S02]  /*0c90*/  LEA.HI.X R21, R6, UR11, R19, 0x1, P2 ;  /* 0x0000000b06157c11 */ /* 0x000fc400090f0c13 */
[----:B------:R-:W-:Y:S02]  /*0ca0*/  LEA.HI.X R19, R8, UR11, R7, 0x1, P4 ;  /* 0x0000000b08137c11 */ /* 0x000fe4000a0f0c07 */
[----:B------:R-:W-:Y:S01]  /*0cb0*/  LEA.HI.X R11, R11, UR9, R22, 0x1, P3 ;  /* 0x000000090b0b7c11 */ /* 0x000fe200098f0c16 */
[----:B------:R-:W3:Y:S04]  /*0cc0*/  LDG.E.U16 R20, desc[UR6][R20.64] ;  /* 0x0000000614147981 */ /* 0x000ee8000c1e1500 */
[----:B------:R-:W4:Y:S04]  /*0cd0*/  LDG.E.U16 R10, desc[UR6][R10.64] ;  /* 0x000000060a0a7981 */ /* 0x000f28000c1e1500 */
[----:B------:R-:W5:Y:S01]  /*0ce0*/  LDG.E.U16 R18, desc[UR6][R18.64] ;  /* 0x0000000612127981 */ /* 0x000f62000c1e1500 */
[----:B------:R-:W-:Y:S01]  /*0cf0*/  VIADD R4, R4, 0x2 ;  /* 0x0000000204047836 */ /* 0x000fe20000000000 */
[----:B------:R-:W-:Y:S01]  /*0d00*/  UMOV UR4, URZ ;  /* 0x000000ff00047c82 */ /* 0x000fe20008000000 */
[----:B--2---:R-:W-:-:S02]  /*0d10*/  HADD2.F32 R7, -RZ, R2.H0_H0 ;  /* 0x20000002ff077230 */ /* 0x004fc40000004100 */
[----:B---3--:R-:W-:Y:S02]  /*0d20*/  HADD2.F32 R6, -RZ, R20.H0_H0 ;  /* 0x20000014ff067230 */ /* 0x008fe40000004100 */
[----:B----4-:R-:W-:-:S03]  /*0d30*/  HADD2.F32 R9, -RZ, R10.H0_H0 ;  /* 0x2000000aff097230 */ /* 0x010fc60000004100 */
[----:B------:R-:W-:Y:S01]  /*0d40*/  FFMA R6, R7, R6, R26 ;  /* 0x0000000607067223 */ /* 0x000fe2000000001a */
[----:B-----5:R-:W-:-:S05]  /*0d50*/  HADD2.F32 R8, -RZ, R18.H0_H0 ;  /* 0x20000012ff087230 */ /* 0x020fca0000004100 */
[----:B------:R-:W-:-:S07]  /*0d60*/  FFMA R26, R9, R8, R6 ;  /* 0x00000008091a7223 */ /* 0x000fce0000000006 */
.L_x_9:
[----:B------:R-:W-:Y:S05]  /*0d70*/  @P0 BRA `(.L_x_5) ;  /* 0x0000000000480947 */ /* 0x000fea0003800000 */
[----:B------:R-:W0:Y:S01]  /*0d80*/  LDCU.128 UR8, c[0x0][0x380] ;  /* 0x00007000ff0877ac */ /* 0x000e220008000c00 */
[----:B------:R-:W-:Y:S01]  /*0d90*/  MOV R6, R14 ;  /* 0x0000000e00067202 */ /* 0x000fe20000000f00 */
[----:B------:R-:W-:Y:S01]  /*0da0*/  IMAD R2, R16, UR4, RZ ;  /* 0x0000000410027c24 */ /* 0x000fe2000f8e02ff */
[C---:B------:R-:W-:Y:S01]  /*0db0*/  IADD3 R12, P0, PT, R4.reuse, R12, RZ ;  /* 0x0000000c040c7210 */ /* 0x040fe20007f1e0ff */
[----:B------:R-:W-:Y:S02]  /*0dc0*/  IMAD.MOV.U32 R7, RZ, RZ, R15 ;  /* 0x000000ffff077224 */ /* 0x000fe400078e000f */
[C---:B------:R-:W-:Y:S01]  /*0dd0*/  IMAD R9, R4.reuse, R17, R2 ;  /* 0x0000001104097224 */ /* 0x040fe200078e0202 */
[----:B------:R-:W-:Y:S01]  /*0de0*/  IADD3.X R3, PT, PT, R5, UR4, RZ, P0, !PT ;  /* 0x0000000405037c10 */ /* 0x000fe200087fe4ff */
[----:B------:R-:W-:-:S05]  /*0df0*/  IMAD.WIDE.U32 R6, R4, R16, R6 ;  /* 0x0000001004067225 */ /* 0x000fca00078e0006 */
[----:B------:R-:W-:Y:S02]  /*0e00*/  IADD3 R5, PT, PT, R7, R9, RZ ;  /* 0x0000000907057210 */ /* 0x000fe40007ffe0ff */
[----:B0-----:R-:W-:Y:S02]  /*0e10*/  LEA R2, P1, R12, UR8, 0x1 ;  /* 0x000000080c027c11 */ /* 0x001fe4000f8208ff */
[----:B------:R-:W-:Y:S02]  /*0e20*/  LEA R4, P0, R6, UR10, 0x1 ;  /* 0x0000000a06047c11 */ /* 0x000fe4000f8008ff */
[----:B------:R-:W-:Y:S02]  /*0e30*/  LEA.HI.X R3, R12, UR9, R3, 0x1, P1 ;  /* 0x000000090c037c11 */ /* 0x000fe400088f0c03 */
[----:B------:R-:W-:-:S03]  /*0e40*/  LEA.HI.X R5, R6, UR11, R5, 0x1, P0 ;  /* 0x0000000b06057c11 */ /* 0x000fc600080f0c05 */
[----:B------:R-:W2:Y:S04]  /*0e50*/  LDG.E.U16 R2, desc[UR6][R2.64] ;  /* 0x0000000602027981 */ /* 0x000ea8000c1e1500 */
[----:B------:R-:W3:Y:S01]  /*0e60*/  LDG.E.U16 R4, desc[UR6][R4.64] ;  /* 0x0000000604047981 */ /* 0x000ee2000c1e1500 */
[----:B--2---:R-:W-:Y:S02]  /*0e70*/  HADD2.F32 R7, -RZ, R2.H0_H0 ;  /* 0x20000002ff077230 */ /* 0x004fe40000004100 */
[----:B---3--:R-:W-:-:S05]  /*0e80*/  HADD2.F32 R6, -RZ, R4.H0_H0 ;  /* 0x20000004ff067230 */ /* 0x008fca0000004100 */
[----:B------:R-:W-:-:S07]  /*0e90*/  FFMA R26, R7, R6, R26 ;  /* 0x00000006071a7223 */ /* 0x000fce000000001a */
.L_x_5:
[----:B------:R-:W0:Y:S01]  /*0ea0*/  LDCU.64 UR4, c[0x0][0x390] ;  /* 0x00007200ff0477ac */ /* 0x000e220008000a00 */
[----:B------:R-:W-:-:S03]  /*0eb0*/  SHF.R.S32.HI R15, RZ, 0x1f, R14 ;  /* 0x0000001fff0f7819 */ /* 0x000fc6000001140e */
[----:B------:R-:W-:-:S04]  /*0ec0*/  IMAD.WIDE.U32 R2, R0, R16, R14 ;  /* 0x0000001000027225 */ /* 0x000fc800078e000e */
[----:B------:R-:W-:Y:S01]  /*0ed0*/  IMAD R17, R0, R17, R3 ;  /* 0x0000001100117224 */ /* 0x000fe200078e0203 */
[----:B0-----:R-:W-:-:S04]  /*0ee0*/  LEA R4, P0, R2, UR4, 0x2 ;  /* 0x0000000402047c11 */ /* 0x001fc8000f8010ff */
[----:B------:R-:W-:-:S05]  /*0ef0*/  LEA.HI.X R5, R2, UR5, R17, 0x2, P0 ;  /* 0x0000000502057c11 */ /* 0x000fca00080f1411 */
[----:B------:R-:W-:Y:S01]  /*0f00*/  STG.E desc[UR6][R4.64], R26 ;  /* 0x0000001a04007986 */ /* 0x000fe2000c101906 */
[----:B------:R-:W-:Y:S05]  /*0f10*/  EXIT ;  /* 0x000000000000794d */ /* 0x000fea0003800000 */
.L_x_10:
        /* <DEDUP_REMOVED lines=14> */
.L_x_20:


//--------------------- .text._Z12wmma_exampleP6__halfS0_Pfiiiff --------------------------
	.section	.text._Z12wmma_exampleP6__halfS0_Pfiiiff,"ax",@progbits
	.align	128
        .global         _Z12wmma_exampleP6__halfS0_Pfiiiff
        .type           _Z12wmma_exampleP6__halfS0_Pfiiiff,@function
        .size           _Z12wmma_exampleP6__halfS0_Pfiiiff,(.L_x_21 - _Z12wmma_exampleP6__halfS0_Pfiiiff)
        .other          _Z12wmma_exampleP6__halfS0_Pfiiiff,@"STO_CUDA_ENTRY STV_DEFAULT"
_Z12wmma_exampleP6__halfS0_Pfiiiff:
.text._Z12wmma_exampleP6__halfS0_Pfiiiff:
[----:B------:R-:W-:Y:S01]  /*0000*/  LDC R1, c[0x0][0x37c] ;  /* 0x0000df00ff017b82 */ /* 0x000fe20000000800 */
[----:B------:R-:W0:Y:S07]  /*0010*/  S2R R0, SR_TID.X ;  /* 0x0000000000007919 */ /* 0x000e2e0000002100 */
[----:B------:R-:W0:Y:S01]  /*0020*/  S2UR UR4, SR_CTAID.X ;  /* 0x00000000000479c3 */ /* 0x000e220000002500 */
[----:B------:R-:W1:Y:S01]  /*0030*/  LDCU UR10, c[0x0][0x3a0] ;  /* 0x00007400ff0a77ac */ /* 0x000e620008000800 */
[----:B------:R-:W-:Y:S01]  /*0040*/  CS2R R8, SRZ ;  /* 0x0000000000087805 */ /* 0x000fe2000001ff00 */
[----:B------:R-:W2:Y:S01]  /*0050*/  S2R R26, SR_TID.Y ;  /* 0x00000000001a7919 */ /* 0x000ea20000002200 */
[----:B------:R-:W-:-:S02]  /*0060*/  CS2R R10, SRZ ;  /* 0x00000000000a7805 */ /* 0x000fc4000001ff00 */
[----:B------:R-:W-:Y:S02]  /*0070*/  CS2R R12, SRZ ;  /* 0x00000000000c7805 */ /* 0x000fe4000001ff00 */
[----:B------:R-:W-:Y:S01]  /*0080*/  CS2R R14, SRZ ;  /* 0x00000000000e7805 */ /* 0x000fe2000001ff00 */
[----:B------:R-:W3:Y:S01]  /*0090*/  LDCU.64 UR8, c[0x0][0x358] ;  /* 0x00006b00ff0877ac */ /* 0x000ee20008000a00 */
[----:B------:R-:W0:Y:S08]  /*00a0*/  LDC R3, c[0x0][0x360] ;  /* 0x0000d800ff037b82 */ /* 0x000e300000000800 */
[----:B------:R-:W2:Y:S01]  /*00b0*/  S2UR UR5, SR_CTAID.Y ;  /* 0x00000000000579c3 */ /* 0x000ea20000002600 */
[----:B-1----:R-:W-:-:S07]  /*00c0*/  UISETP.GE.AND UP0, UPT, UR10, 0x1, UPT ;  /* 0x000000010a00788c */ /* 0x002fce000bf06270 */
[----:B------:R-:W2:Y:S01]  /*00d0*/  LDC R29, c[0x0][0x364] ;  /* 0x0000d900ff1d7b82 */ /* 0x000ea20000000800 */
[----:B0-----:R-:W-:-:S05]  /*00e0*/  IMAD R30, R3, UR4, R0 ;  /* 0x00000004031e7c24 */ /* 0x001fca000f8e0200 */
[----:B------:R-:W-:Y:S01]  /*00f0*/  SHF.R.U32.HI R30, RZ, 0x5, R30 ;  /* 0x00000005ff1e7819 */ /* 0x000fe2000001161e */
[----:B--2---:R-:W-:Y:S01]  /*0100*/  IMAD R29, R29, UR5, R26 ;  /* 0x000000051d1d7c24 */ /* 0x004fe2000f8e021a */
[----:B---3--:R-:W-:Y:S06]  /*0110*/  BRA.U !UP0, `(.L_x_11) ;  /* 0x0000000d086c7547 */ /* 0x008fec000b800000 */
[----:B------:R-:W0:Y:S01]  /*0120*/  S2UR UR6, SR_CgaCtaId ;  /* 0x00000000000679c3 */ /* 0x000e220000008800 */
[----:B------:R-:W1:Y:S01]  /*0130*/  LDCU.64 UR12, c[0x0][0x398] ;  /* 0x00007300ff0c77ac */ /* 0x000e620008000a00 */
[----:B------:R-:W-:Y:S01]  /*0140*/  SHF.L.U32 R4, R29, 0x4, RZ ;  /* 0x000000041d047819 */ /* 0x000fe200000006ff */
[----:B------:R-:W-:Y:S01]  /*0150*/  IMAD.SHL.U32 R28, R30, 0x10, RZ ;  /* 0x000000101e1c7824 */ /* 0x000fe200078e00ff */
[----:B------:R-:W-:Y:S01]  /*0160*/  MOV R25, RZ ;  /* 0x000000ff00197202 */ /* 0x000fe20000000f00 */
[----:B------:R-:W-:Y:S01]  /*0170*/  UMOV UR4, 0x400 ;  /* 0x0000040000047882 */ /* 0x000fe20000000000 */
[----:B------:R-:W-:Y:S01]  /*0180*/  UISETP.GE.U32.AND UP0, UPT, UR10, 0x31, UPT ;  /* 0x000000310a00788c */ /* 0x000fe2000bf06070 */
[----:B------:R-:W-:Y:S01]  /*0190*/  CS2R R14, SRZ ;  /* 0x00000000000e7805 */ /* 0x000fe2000001ff00 */
[----:B------:R-:W-:Y:S01]  /*01a0*/  UIADD3 UR5, UPT, UPT, UR4, 0x200, URZ ;  /* 0x0000020004057890 */ /* 0x000fe2000fffe0ff */
[----:B------:R-:W-:Y:S02]  /*01b0*/  CS2R R12, SRZ ;  /* 0x00000000000c7805 */ /* 0x000fe4000001ff00 */
[----:B------:R-:W-:-:S02]  /*01c0*/  CS2R R10, SRZ ;  /* 0x00000000000a7805 */ /* 0x000fc4000001ff00 */
[----:B------:R-:W-:Y:S01]  /*01d0*/  CS2R R8, SRZ ;  /* 0x0000000000087805 */ /* 0x000fe2000001ff00 */
[----:B------:R-:W2:Y:S01]  /*01e0*/  LDCU UR14, c[0x0][0x3a0] ;  /* 0x00007400ff0e77ac */ /* 0x000ea20008000800 */
[----:B-1----:R-:W-:Y:S01]  /*01f0*/  MOV R17, UR13 ;  /* 0x0000000d00117c02 */ /* 0x002fe20008000f00 */
[----:B------:R-:W-:Y:S01]  /*0200*/  IMAD.U32 R19, RZ, RZ, UR12 ;  /* 0x0000000cff137e24 */ /* 0x000fe2000f8e00ff */
[----:B------:R-:W1:Y:S02]  /*0210*/  LDCU UR13, c[0x0][0x398] ;  /* 0x00007300ff0d77ac */ /* 0x000e640008000800 */
[----:B------:R-:W-:Y:S01]  /*0220*/  ISETP.GE.AND P0, PT, R4, R17, PT ;  /* 0x000000110400720c */ /* 0x000fe20003f06270 */
[----:B0-----:R-:W-:Y:S02]  /*0230*/  ULEA UR4, UR6, UR4, 0x18 ;  /* 0x0000000406047291 */ /* 0x001fe4000f8ec0ff */
[----:B------:R-:W-:Y:S01]  /*0240*/  ULEA UR5, UR6, UR5, 0x18 ;  /* 0x0000000506057291 */ /* 0x000fe2000f8ec0ff */
[C---:B------:R-:W-:Y:S01]  /*0250*/  ISETP.LT.AND P0, PT, R28.reuse, R19, !P0 ;  /* 0x000000131c00720c */ /* 0x040fe20004701270 */
[----:B------:R-:W-:Y:S01]  /*0260*/  UIADD3 UR6, UPT, UPT, UR10, -0x1, URZ ;  /* 0xffffffff0a067890 */ /* 0x000fe2000fffe0ff */
[----:B------:R-:W-:Y:S01]  /*0270*/  IMAD R28, R28, R17, RZ ;  /* 0x000000111c1c7224 */ /* 0x000fe200078e02ff */
[----:B------:R-:W-:-:S02]  /*0280*/  LEA R27, R26, UR4, 0x5 ;  /* 0x000000041a1b7c11 */ /* 0x000fc4000f8e28ff */
[----:B------:R-:W-:Y:S01]  /*0290*/  LEA R26, R26, UR5, 0x5 ;  /* 0x000000051a1a7c11 */ /* 0x000fe2000f8e28ff */
[----:B------:R-:W-:Y:S02]  /*02a0*/  ULEA.HI UR6, UR6, 0x1, URZ, 0x1c ;  /* 0x0000000106067891 */ /* 0x000fe4000f8fe0ff */
[C---:B------:R-:W-:Y:S02]  /*02b0*/  IMAD R27, R0.reuse, 0x2, R27 ;  /* 0x00000002001b7824 */ /* 0x040fe400078e021b */
[----:B------:R-:W-:Y:S01]  /*02c0*/  IMAD R26, R0, 0x2, R26 ;  /* 0x00000002001a7824 */ /* 0x000fe200078e021a */
[----:B------:R-:W-:Y:S01]  /*02d0*/  ULOP3.LUT UR7, UR6, 0x3, URZ, 0xc0, !UPT ;  /* 0x0000000306077892 */ /* 0x000fe2000f8ec0ff */
[----:B-12---:R-:W-:Y:S11]  /*02e0*/  BRA.U !UP0, `(.L_x_12) ;  /* 0x00000009081c7547 */ /* 0x006ff6000b800000 */
[----:B------:R-:W-:Y:S01]  /*02f0*/  ULOP3.LUT UR6, UR6, 0x1ffffffc, URZ, 0xc0, !UPT ;  /* 0x1ffffffc06067892 */ /* 0x000fe2000f8ec0ff */
[----:B------:R-:W-:Y:S01]  /*0300*/  IMAD R0, R29, UR10, RZ ;  /* 0x0000000a1d007c24 */ /* 0x000fe2000f8e02ff */
[C---:B------:R-:W-:Y:S01]  /*0310*/  LEA R3, R17.reuse, R4, 0x4 ;  /* 0x0000000411037211 */ /* 0x040fe200078e20ff */
[C-C-:B------:R-:W-:Y:S01]  /*0320*/  IMAD R6, R17.reuse, 0x20, R4.reuse ;  /* 0x0000002011067824 */ /* 0x140fe200078e0204 */
[----:B------:R-:W-:Y:S01]  /*0330*/  UIADD3 UR6, UPT, UPT, -UR6, URZ, URZ ;  /* 0x000000ff06067290 */ /* 0x000fe2000fffe1ff */
[----:B------:R-:W-:Y:S01]  /*0340*/  IMAD R5, R17, 0x30, R4 ;  /* 0x0000003011057824 */ /* 0x000fe200078e0204 */
[----:B------:R-:W-:Y:S01]  /*0350*/  LEA R0, R0, UR5, 0x9 ;  /* 0x0000000500007c11 */ /* 0x000fe2000f8e48ff */
[----:B------:R-:W-:Y:S01]  /*0360*/  IMAD.MOV.U32 R25, RZ, RZ, RZ ;  /* 0x000000ffff197224 */ /* 0x000fe200078e00ff */
[----:B------:R-:W-:Y:S01]  /*0370*/  LEA R24, R30, UR4, 0x9 ;  /* 0x000000041e187c11 */ /* 0x000fe2000f8e48ff */
[----:B------:R-:W-:Y:S01]  /*0380*/  IMAD.MOV.U32 R15, RZ, RZ, RZ ;  /* 0x000000ffff0f7224 */ /* 0x000fe200078e00ff */
[----:B------:R-:W-:Y:S01]  /*0390*/  IADD3 R7, PT, PT, R0, 0x600, RZ ;  /* 0x0000060000077810 */ /* 0x000fe20007ffe0ff */
[----:B------:R-:W-:Y:S01]  /*03a0*/  IMAD.U32 R0, RZ, RZ, UR6 ;  /* 0x00000006ff007e24 */ /* 0x000fe2000f8e00ff */
[----:B------:R-:W-:Y:S01]  /*03b0*/  MOV R2, R28 ;  /* 0x0000001c00027202 */ /* 0x000fe20000000f00 */
[----:B------:R-:W0:Y:S01]  /*03c0*/  LDCU UR11, c[0x0][0x3a0] ;  /* 0x00007400ff0b77ac */ /* 0x000e220008000800 */
[----:B------:R-:W1:Y:S05]  /*03d0*/  LDCU.64 UR16, c[0x0][0x398] ;  /* 0x00007300ff1077ac */ /* 0x000e6a0008000a00 */
.L_x_14:
[----:B0-----:R-:W2:Y:S08]  /*03e0*/  LDC.64 R32, c[0x0][0x380] ;  /* 0x0000e000ff207b82 */ /* 0x001eb00000000a00 */
[----:B------:R-:W3:Y:S01]  /*03f0*/  LDC.64 R36, c[0x0][0x388] ;  /* 0x0000e200ff247b82 */ /* 0x000ee20000000a00 */
[----:B--2---:R-:W-:-:S05]  /*0400*/  IMAD.WIDE R32, R2, 0x2, R32 ;  /* 0x0000000202207825 */ /* 0x004fca00078e0220 */
[----:B------:R-:W2:Y:S01]  /*0410*/  LDG.E.U16 R18, desc[UR8][R32.64] ;  /* 0x0000000820127981 */ /* 0x000ea2000c1e1500 */
[----:B---3--:R-:W-:-:S06]  /*0420*/  IMAD.WIDE R16, R4, 0x2, R36 ;  /* 0x0000000204107825 */ /* 0x008fcc00078e0224 */
[----:B------:R-:W3:Y:S01]  /*0430*/  LDG.E.U16 R17, desc[UR8][R16.64] ;  /* 0x0000000810117981 */ /* 0x000ee2000c1e1500 */
[----:B------:R-:W-:Y:S05]  /*0440*/  WARPSYNC.ALL ;  /* 0x0000000000007948 */ /* 0x000fea0003800000 */
[----:B--2---:R2:W-:Y:S04]  /*0450*/  STS.U16 [R27], R18 ;  /* 0x000000121b007388 */ /* 0x0045e80000000400 */
[----:B---3--:R3:W-:Y:S01]  /*0460*/  STS.U16 [R26], R17 ;  /* 0x000000111a007388 */ /* 0x0087e20000000400 */
[----:B--2---:R-:W2:Y:S01]  /*0470*/  @P0 S2R R18, SR_LANEID ;  /* 0x0000000000120919 */ /* 0x004ea20000000000 */
[----:B------:R-:W4:Y:S08]  /*0480*/  @P0 LDC R19, c[0x0][0x398] ;  /* 0x0000e600ff130b82 */ /* 0x000f300000000800 */
[----:B------:R-:W-:Y:S08]  /*0490*/  BAR.SYNC.DEFER_BLOCKING 0x0 ;  /* 0x0000000000007b1d */ /* 0x000ff00000010000 */
[----:B------:R-:W5:Y:S01]  /*04a0*/  @P0 LDC R20, c[0x0][0x3a0] ;  /* 0x0000e800ff140b82 */ /* 0x000f620000000800 */
[----:B--2---:R-:W-:-:S02]  /*04b0*/  @P0 SHF.R.U32.HI R16, RZ, 0x3, R18 ;  /* 0x00000003ff100819 */ /* 0x004fc40000011612 */
[----:B---3--:R-:W-:Y:S01]  /*04c0*/  @P0 LOP3.LUT R17, R18, 0x7, RZ, 0xc0, !PT ;  /* 0x0000000712110812 */ /* 0x008fe200078ec0ff */
[----:B------:R-:W-:Y:S05]  /*04d0*/  @P0 WARPSYNC.ALL ;  /* 0x0000000000000948 */ /* 0x000fea0003800000 */
[----:B------:R-:W-:Y:S01]  /*04e0*/  @P0 SHF.R.U32.HI R18, RZ, 0x4, R18 ;  /* 0x00000004ff120819 */ /* 0x000fe20000011612 */
[----:B------:R-:W2:Y:S01]  /*04f0*/  LDG.E.U16 R31, desc[UR8][R32.64+0x20] ;  /* 0x00002008201f7981 */ /* 0x000ea2000c1e1500 */
[----:B------:R-:W-:-:S03]  /*0500*/  @P0 SHF.L.U32 R16, R16, 0x3, RZ ;  /* 0x0000000310100819 */ /* 0x000fc600000006ff */
[----:B------:R-:W-:Y:S01]  /*0510*/  @P0 IMAD R17, R18, 0x8, R17 ;  /* 0x0000000812110824 */ /* 0x000fe200078e0211 */
[----:B------:R-:W-:-:S05]  /*0520*/  @P0 LOP3.LUT R16, R16, 0x8, RZ, 0xe2, !PT ;  /* 0x0000000810100812 */ /* 0x000fca00078ee2ff */
[C-C-:B----4-:R-:W-:Y:S02]  /*0530*/  @P0 IMAD R19, R17.reuse, R19, R16.reuse ;  /* 0x0000001311130224 */ /* 0x150fe400078e0210 */
[----:B-----5:R-:W-:Y:S01]  /*0540*/  @P0 IMAD R17, R17, R20, R16 ;  /* 0x0000001411110224 */ /* 0x020fe200078e0210 */
[----:B------:R-:W-:Y:S02]  /*0550*/  @P0 IADD3 R16, PT, PT, R7, -0x600, RZ ;  /* 0xfffffa0007100810 */ /* 0x000fe40007ffe0ff */
[----:B------:R-:W-:-:S03]  /*0560*/  @P0 LEA R19, R19, R24, 0x1 ;  /* 0x0000001813130211 */ /* 0x000fc600078e08ff */
[----:B------:R-:W-:-:S03]  /*0570*/  @P0 IMAD.U32 R22, R17, 0x2, R16 ;  /* 0x0000000211160824 */ /* 0x000fc600078e0010 */
[----:B------:R-:W-:Y:S04]  /*0580*/  @P0 LDSM.16.MT88.4 R16, [R19] ;  /* 0x000000001310083b */ /* 0x000fe80000004200 */
[----:B------:R-:W3:Y:S02]  /*0590*/  @P0 LDSM.16.M88.4 R20, [R22] ;  /* 0x000000001614083b */ /* 0x000ee40000000200 */
[----:B---3--:R-:W-:Y:S01]  /*05a0*/  @P0 HMMA.16816.F32 R8, R16, R20, R8 ;  /* 0x000000141008023c */ /* 0x008fe20000001808 */
[----:B------:R-:W-:-:S06]  /*05b0*/  IMAD.WIDE R20, R3, 0x2, R36 ;  /* 0x0000000203147825 */ /* 0x000fcc00078e0224 */
[----:B------:R-:W3:Y:S01]  /*05c0*/  LDG.E.U16 R21, desc[UR8][R20.64] ;  /* 0x0000000814157981 */ /* 0x000ee2000c1e1500 */
[----:B------:R-:W-:Y:S01]  /*05d0*/  @P0 HMMA.16816.F32 R12, R16, R22, R12 ;  /* 0x00000016100c023c */ /* 0x000fe2000000180c */
[----:B------:R-:W4:Y:S01]  /*05e0*/  @P0 LDC R23, c[0x0][0x3a0] ;  /* 0x0000e800ff170b82 */ /* 0x000f220000000800 */
[----:B------:R-:W5:Y:S07]  /*05f0*/  @P0 S2R R16, SR_LANEID ;  /* 0x0000000000100919 */ /* 0x000f6e0000000000 */
[----:B------:R-:W0:Y:S01]  /*0600*/  @P0 LDC R17, c[0x0][0x398] ;  /* 0x0000e600ff110b82 */ /* 0x000e220000000800 */
[----:B-----5:R-:W-:-:S02]  /*0610*/  @P0 SHF.R.U32.HI R18, RZ, 0x3, R16 ;  /* 0x00000003ff120819 */ /* 0x020fc40000011610 */
[----:B------:R-:W-:Y:S02]  /*0620*/  @P0 LOP3.LUT R19, R16, 0x7, RZ, 0xc0, !PT ;  /* 0x0000000710130812 */ /* 0x000fe400078ec0ff */
[----:B------:R-:W-:Y:S01]  /*0630*/  @P0 SHF.R.U32.HI R16, RZ, 0x4, R16 ;  /* 0x00000004ff100819 */ /* 0x000fe20000011610 */
[----:B------:R-:W-:-:S03]  /*0640*/  @P0 IMAD.SHL.U32 R18, R18, 0x8, RZ ;  /* 0x0000000812120824 */ /* 0x000fc600078e00ff */
[----:B------:R-:W-:Y:S02]  /*0650*/  @P0 LEA R19, R16, R19, 0x3 ;  /* 0x0000001310130211 */ /* 0x000fe400078e18ff */
[----:B------:R-:W-:-:S05]  /*0660*/  @P0 LOP3.LUT R16, R18, 0x8, RZ, 0xe2, !PT ;  /* 0x0000000812100812 */ /* 0x000fca00078ee2ff */
[C-C-:B----4-:R-:W-:Y:S02]  /*0670*/  @P0 IMAD R23, R19.reuse, R23, R16.reuse ;  /* 0x0000001713170224 */ /* 0x150fe400078e0210 */
[----:B0-----:R-:W-:Y:S01]  /*0680*/  @P0 IMAD R18, R19, R17, R16 ;  /* 0x0000001113120224 */ /* 0x001fe200078e0210 */
[----:B------:R-:W-:Y:S01]  /*0690*/  @P0 IADD3 R16, PT, PT, R7, -0x400, RZ ;  /* 0xfffffc0007100810 */ /* 0x000fe20007ffe0ff */
[----:B------:R-:W-:-:S03]  /*06a0*/  @P0 IMAD R17, R17, 0x200, R24 ;  /* 0x0000020011110824 */ /* 0x000fc600078e0218 */
[----:B------:R-:W-:Y:S01]  /*06b0*/  @P0 LEA R22, R23, R16, 0x1 ;  /* 0x0000001017160211 */ /* 0x000fe200078e08ff */
[----:B------:R-:W-:Y:S01]  /*06c0*/  @P0 IMAD.U32 R17, R18, 0x2, R17 ;  /* 0x0000000212110824 */ /* 0x000fe200078e0011 */
[----:B--2---:R-:W-:Y:S04]  /*06d0*/  STS.U16 [R27], R31 ;  /* 0x0000001f1b007388 */ /* 0x004fe80000000400 */
[----:B---3--:R-:W-:Y:S01]  /*06e0*/  STS.U16 [R26], R21 ;  /* 0x000000151a007388 */ /* 0x008fe20000000400 */
[----:B------:R-:W-:Y:S06]  /*06f0*/  BAR.SYNC.DEFER_BLOCKING 0x0 ;  /* 0x0000000000007b1d */ /* 0x000fec0000010000 */
[----:B------:R-:W-:Y:S05]  /*0700*/  @P0 WARPSYNC.ALL ;  /* 0x0000000000000948 */ /* 0x000fea0003800000 */
[----:B------:R-:W-:Y:S04]  /*0710*/  @P0 LDSM.16.MT88.4 R16, [R17] ;  /* 0x000000001110083b */ /* 0x000fe80000004200 */
[----:B------:R-:W0:Y:S04]  /*0720*/  @P0 LDSM.16.M88.4 R20, [R22] ;  /* 0x000000001614083b */ /* 0x000e280000000200 */
[----:B------:R-:W2:Y:S01]  /*0730*/  LDG.E.U16 R34, desc[UR8][R32.64+0x40] ;  /* 0x0000400820227981 */ /* 0x000ea2000c1e1500 */
[----:B0-----:R-:W-:Y:S01]  /*0740*/  @P0 HMMA.16816.F32 R8, R16, R20, R8 ;  /* 0x000000141008023c */ /* 0x001fe20000001808 */
[----:B------:R-:W-:-:S06]  /*0750*/  IMAD.WIDE R20, R6, 0x2, R36 ;  /* 0x0000000206147825 */ /* 0x000fcc00078e0224 */
[----:B------:R-:W3:Y:S01]  /*0760*/  LDG.E.U16 R21, desc[UR8][R20.64] ;  /* 0x0000000814157981 */ /* 0x000ee2000c1e1500 */
[----:B------:R-:W-:Y:S01]  /*0770*/  IMAD.WIDE R36, R5, 0x2, R36 ;  /* 0x0000000205247825 */ /* 0x000fe200078e0224 */
[----:B------:R-:W-:Y:S01]  /*0780*/  @P0 HMMA.16816.F32 R12, R16, R22, R12 ;  /* 0x00000016100c023c */ /* 0x000fe2000000180c */
[----:B------:R-:W0:Y:S01]  /*0790*/  @P0 LDC R17, c[0x0][0x398] ;  /* 0x0000e600ff110b82 */ /* 0x000e220000000800 */
[----:B------:R-:W4:Y:S07]  /*07a0*/  @P0 S2R R16, SR_LANEID ;  /* 0x0000000000100919 */ /* 0x000f2e0000000000 */
[----:B------:R-:W5:Y:S01]  /*07b0*/  @P0 LDC R22, c[0x0][0x3a0] ;  /* 0x0000e800ff160b82 */ /* 0x000f620000000800 */
[----:B--2---:R-:W-:Y:S04]  /*07c0*/  STS.U16 [R27], R34 ;  /* 0x000000221b007388 */ /* 0x004fe80000000400 */
[----:B---3--:R0:W-:Y:S03]  /*07d0*/  STS.U16 [R26], R21 ;  /* 0x000000151a007388 */ /* 0x0081e60000000400 */
[----:B------:R-:W-:Y:S06]  /*07e0*/  BAR.SYNC.DEFER_BLOCKING 0x0 ;  /* 0x0000000000007b1d */ /* 0x000fec0000010000 */
[----:B------:R-:W2:Y:S04]  /*07f0*/  LDG.E.U16 R32, desc[UR8][R32.64+0x60] ;  /* 0x0000600820207981 */ /* 0x000ea8000c1e1500 */
[----:B------:R-:W3:Y:S01]  /*0800*/  LDG.E.U16 R31, desc[UR8][R36.64] ;  /* 0x00000008241f7981 */ /* 0x000ee2000c1e1500 */
[----:B----4-:R-:W-:-:S02]  /*0810*/  @P0 SHF.R.U32.HI R18, RZ, 0x3, R16 ;  /* 0x00000003ff120819 */ /* 0x010fc40000011610 */
[----:B------:R-:W-:Y:S02]  /*0820*/  @P0 LOP3.LUT R19, R16, 0x7, RZ, 0xc0, !PT ;  /* 0x0000000710130812 */ /* 0x000fe400078ec0ff */
[----:B------:R-:W-:Y:S01]  /*0830*/  @P0 SHF.R.U32.HI R16, RZ, 0x4, R16 ;  /* 0x00000004ff100819 */ /* 0x000fe20000011610 */
[----:B------:R-:W-:-:S03]  /*0840*/  @P0 IMAD.SHL.U32 R18, R18, 0x8, RZ ;  /* 0x0000000812120824 */ /* 0x000fc600078e00ff */
[----:B------:R-:W-:Y:S02]  /*0850*/  @P0 LEA R19, R16, R19, 0x3 ;  /* 0x0000001310130211 */ /* 0x000fe400078e18ff */
[----:B------:R-:W-:-:S05]  /*0860*/  @P0 LOP3.LUT R16, R18, 0x8, RZ, 0xe2, !PT ;  /* 0x0000000812100812 */ /* 0x000fca00078ee2ff */
[C-C-:B0-----:R-:W-:Y:S02]  /*0870*/  @P0 IMAD R21, R19.reuse, R17, R16.reuse ;  /* 0x0000001113150224 */ /* 0x141fe400078e0210 */
[----:B-----5:R-:W-:Y:S02]  /*0880*/  @P0 IMAD R20, R19, R22, R16 ;  /* 0x0000001613140224 */ /* 0x020fe400078e0210 */
[----:B------:R-:W-:Y:S01]  /*0890*/  @P0 IMAD R16, R17, 0x400, R24 ;  /* 0x0000040011100824 */ /* 0x000fe200078e0218 */
[----:B------:R-:W-:-:S03]  /*08a0*/  @P0 IADD3 R17, PT, PT, R7, -0x200, RZ ;  /* 0xfffffe0007110810 */ /* 0x000fc60007ffe0ff */
[----:B------:R-:W-:Y:S01]  /*08b0*/  @P0 IMAD.U32 R16, R21, 0x2, R16 ;  /* 0x0000000215100824 */ /* 0x000fe200078e0010 */
[----:B------:R-:W-:Y:S01]  /*08c0*/  @P0 LEA R20, R20, R17, 0x1 ;  /* 0x0000001114140211 */ /* 0x000fe200078e08ff */
[----:B------:R-:W-:Y:S05]  /*08d0*/  @P0 WARPSYNC.ALL ;  /* 0x0000000000000948 */ /* 0x000fea0003800000 */
[----:B------:R-:W-:Y:S04]  /*08e0*/  @P0 LDSM.16.MT88.4 R16, [R16] ;  /* 0x000000001010083b */ /* 0x000fe80000004200 */
[----:B------:R-:W0:Y:S02]  /*08f0*/  @P0 LDSM.16.M88.4 R20, [R20] ;  /* 0x000000001414083b */ /* 0x000e240000000200 */
[C---:B0-----:R-:W-:Y:S08]  /*0900*/  @P0 HMMA.16816.F32 R8, R16.reuse, R20, R8 ;  /* 0x000000141008023c */ /* 0x041ff00000001808 */
[----:B------:R-:W-:Y:S01]  /*0910*/  @P0 HMMA.16816.F32 R12, R16, R22, R12 ;  /* 0x00000016100c023c */ /* 0x000fe2000000180c */
[----:B--2---:R0:W-:Y:S04]  /*0920*/  STS.U16 [R27], R32 ;  /* 0x000000201b007388 */ /* 0x0041e80000000400 */
[----:B---3--:R0:W-:Y:S01]  /*0930*/  STS.U16 [R26], R31 ;  /* 0x0000001f1a007388 */ /* 0x0081e20000000400 */
[----:B------:R-:W-:Y:S06]  /*0940*/  BAR.SYNC.DEFER_BLOCKING 0x0 ;  /* 0x0000000000007b1d */ /* 0x000fec0000010000 */
[----:B------:R-:W-:Y:S08]  /*0950*/  @!P0 BRA `(.L_x_13) ;  /* 0x00000000004c8947 */ /* 0x000ff00003800000 */
[----:B------:R-:W2:Y:S01]  /*0960*/  S2R R16, SR_LANEID ;  /* 0x0000000000107919 */ /* 0x000ea20000000000 */
[----:B------:R-:W3:Y:S01]  /*0970*/  LDC R17, c[0x0][0x398] ;  /* 0x0000e600ff117b82 */ /* 0x000ee20000000800 */
[----:B------:R-:W-:Y:S05]  /*0980*/  WARPSYNC.ALL ;  /* 0x0000000000007948 */ /* 0x000fea0003800000 */
[--C-:B--2---:R-:W-:Y:S02]  /*0990*/  SHF.R.U32.HI R18, RZ, 0x3, R16.reuse ;  /* 0x00000003ff127819 */ /* 0x104fe40000011610 */
[----:B------:R-:W-:Y:S02]  /*09a0*/  LOP3.LUT R19, R16, 0x7, RZ, 0xc0, !PT ;  /* 0x0000000710137812 */ /* 0x000fe400078ec0ff */
[----:B------:R-:W-:Y:S01]  /*09b0*/  SHF.R.U32.HI R16, RZ, 0x4, R16 ;  /* 0x00000004ff107819 */ /* 0x000fe20000011610 */
[----:B------:R-:W-:-:S03]  /*09c0*/  IMAD.SHL.U32 R18, R18, 0x8, RZ ;  /* 0x0000000812127824 */ /* 0x000fc600078e00ff */
[----:B------:R-:W-:Y:S01]  /*09d0*/  LEA R19, R16, R19, 0x3 ;  /* 0x0000001310137211 */ /* 0x000fe200078e18ff */
[----:B---3--:R-:W-:Y:S01]  /*09e0*/  IMAD R16, R17, 0x600, R24 ;  /* 0x0000060011107824 */ /* 0x008fe200078e0218 */
[----:B------:R-:W-:-:S05]  /*09f0*/  LOP3.LUT R18, R18, 0x8, RZ, 0xe2, !PT ;  /* 0x0000000812127812 */ /* 0x000fca00078ee2ff */
[C-C-:B------:R-:W-:Y:S02]  /*0a00*/  IMAD R17, R19.reuse, R17, R18.reuse ;  /* 0x0000001113117224 */ /* 0x140fe400078e0212 */
[----:B------:R-:W-:Y:S02]  /*0a10*/  IMAD R18, R19, UR11, R18 ;  /* 0x0000000b13127c24 */ /* 0x000fe4000f8e0212 */
[----:B------:R-:W-:-:S03]  /*0a20*/  IMAD.U32 R20, R17, 0x2, R16 ;  /* 0x0000000211147824 */ /* 0x000fc600078e0010 */
[----:B------:R-:W-:-:S03]  /*0a30*/  LEA R16, R18, R7, 0x1 ;  /* 0x0000000712107211 */ /* 0x000fc600078e08ff */
[----:B------:R-:W-:Y:S04]  /*0a40*/  LDSM.16.MT88.4 R20, [R20] ;  /* 0x000000001414783b */ /* 0x000fe80000004200 */
[----:B------:R-:W2:Y:S02]  /*0a50*/  LDSM.16.M88.4 R16, [R16] ;  /* 0x000000001010783b */ /* 0x000ea40000000200 */
[C---:B--2---:R-:W-:Y:S08]  /*0a60*/  HMMA.16816.F32 R8, R20.reuse, R16, R8 ;  /* 0x000000101408723c */ /* 0x044ff00000001808 */
[----:B------:R-:W-:-:S15]  /*0a70*/  HMMA.16816.F32 R12, R20, R18, R12 ;  /* 0x00000012140c723c */ /* 0x000fde000000180c */
[----:B------:R-:W-:-:S05]  /*0a80*/  NOP ;  /* 0x0000000000007918 */ /* 0x000fca0000000000 */
.L_x_13:
[----:B------:R-:W-:Y:S01]  /*0a90*/  IADD3 R0, PT, PT, R0, 0x4, RZ ;  /* 0x0000000400007810 */ /* 0x000fe20007ffe0ff */
[----:B------:R-:W-:Y:S01]  /*0aa0*/  VIADD R25, R25, 0x40 ;  /* 0x0000004019197836 */ /* 0x000fe20000000000 */
[----:B-1----:R-:W-:Y:S01]  /*0ab0*/  MOV R17, UR17 ;  /* 0x0000001100117c02 */ /* 0x002fe20008000f00 */
[----:B------:R-:W-:Y:S01]  /*0ac0*/  VIADD R7, R7, 0x800 ;  /* 0x0000080007077836 */ /* 0x000fe20000000000 */
[----:B------:R-:W-:Y:S01]  /*0ad0*/  ISETP.NE.AND P1, PT, R0, RZ, PT ;  /* 0x000000ff0000720c */ /* 0x000fe20003f25270 */
[----:B------:R-:W-:Y:S01]  /*0ae0*/  VIADD R2, R2, 0x40 ;  /* 0x0000004002027836 */ /* 0x000fe20000000000 */
[----:B------:R-:W-:Y:S01]  /*0af0*/  MOV R19, UR16 ;  /* 0x0000001000137c02 */ /* 0x000fe20008000f00 */
[C---:B------:R-:W-:Y:S01]  /*0b00*/  IMAD R6, R17.reuse, 0x40, R6 ;  /* 0x0000004011067824 */ /* 0x040fe200078e0206 */
[C---:B------:R-:W-:Y:S01]  /*0b10*/  LEA R5, R17.reuse, R5, 0x6 ;  /* 0x0000000511057211 */ /* 0x040fe200078e30ff */
[C---:B------:R-:W-:Y:S01]  /*0b20*/  IMAD R3, R17.reuse, 0x40, R3 ;  /* 0x0000004011037824 */ /* 0x040fe200078e0203 */
[----:B------:R-:W-:Y:S01]  /*0b30*/  LEA R4, R17, R4, 0x6 ;  /* 0x0000000411047211 */ /* 0x000fe200078e30ff */
[----:B------:R-:W-:-:S06]  /*0b40*/  IMAD R24, R19, 0x800, R24 ;  /* 0x0000080013187824 */ /* 0x000fcc00078e0218 */
[----:B------:R-:W-:Y:S05]  /*0b50*/  @P1 BRA `(.L_x_14) ;  /* 0xfffffff800201947 */ /* 0x000fea000383ffff */
.L_x_12:
[----:B------:R-:W-:-:S09]  /*0b60*/  UISETP.NE.AND UP0, UPT, UR7, URZ, UPT ;  /* 0x000000ff0700728c */ /* 0x000fd2000bf05270 */
[----:B------:R-:W-:Y:S05]  /*0b70*/  BRA.U !UP0, `(.L_x_11) ;  /* 0x0000000108d47547 */ /* 0x000fea000b800000 */
[----:B------:R-:W1:Y:S01]  /*0b80*/  S2UR UR6, SR_CgaCtaId ;  /* 0x00000000000679c3 */ /* 0x000e620000008800 */
[----:B------:R-:W2:Y:S01]  /*0b90*/  LDCU UR12, c[0x0][0x3a0] ;  /* 0x00007400ff0c77ac */ /* 0x000ea20008000800 */
[----:B------:R-:W-:Y:S01]  /*0ba0*/  IMAD R3, R25, R19, RZ ;  /* 0x0000001319037224 */ /* 0x000fe200078e02ff */
[----:B------:R-:W-:Y:S01]  /*0bb0*/  SHF.L.U32 R0, R29, 0x4, RZ ;  /* 0x000000041d007819 */ /* 0x000fe200000006ff */
[----:B------:R-:W-:Y:S01]  /*0bc0*/  IMAD.IADD R28, R28, 0x1, R25 ;  /* 0x000000011c1c7824 */ /* 0x000fe200078e0219 */
[----:B------:R-:W-:Y:S01]  /*0bd0*/  UMOV UR4, 0x400 ;  /* 0x0000040000047882 */ /* 0x000fe20000000000 */
[----:B------:R-:W-:Y:S01]  /*0be0*/  UIADD3 UR10, UPT, UPT, -UR7, URZ, URZ ;  /* 0x000000ff070a7290 */ /* 0x000fe2000fffe1ff */
[----:B------:R-:W-:Y:S01]  /*0bf0*/  LEA R3, R30, R3, 0x4 ;  /* 0x000000031e037211 */ /* 0x000fe200078e20ff */
[----:B------:R-:W-:Y:S01]  /*0c00*/  UIADD3 UR5, UPT, UPT, UR4, 0x200, URZ ;  /* 0x0000020004057890 */ /* 0x000fe2000fffe0ff */
[----:B------:R-:W-:-:S03]  /*0c10*/  IMAD R0, R25, R17, R0 ;  /* 0x0000001119007224 */ /* 0x000fc600078e0200 */
[----:B------:R-:W-:Y:S01]  /*0c20*/  MOV R20, UR10 ;  /* 0x0000000a00147c02 */ /* 0x000fe20008000f00 */
[----:B--2---:R-:W-:-:S04]  /*0c30*/  IMAD R2, R29, UR12, RZ ;  /* 0x0000000c1d027c24 */ /* 0x004fc8000f8e02ff */
[----:B------:R-:W-:Y:S01]  /*0c40*/  IMAD R2, R2, 0x10, R25 ;  /* 0x0000001002027824 */ /* 0x000fe200078e0219 */
[----:B-1----:R-:W-:Y:S02]  /*0c50*/  ULEA UR4, UR6, UR4, 0x18 ;  /* 0x0000000406047291 */ /* 0x002fe4000f8ec0ff */
[----:B------:R-:W-:-:S04]  /*0c60*/  ULEA UR5, UR6, UR5, 0x18 ;  /* 0x0000000506057291 */ /* 0x000fc8000f8ec0ff */
[----:B------:R-:W-:Y:S02]  /*0c70*/  LEA R3, R3, UR4, 0x5 ;  /* 0x0000000403037c11 */ /* 0x000fe4000f8e28ff */
[----:B------:R-:W-:-:S07]  /*0c80*/  LEA R2, R2, UR5, 0x5 ;  /* 0x0000000502027c11 */ /* 0x000fce000f8e28ff */
.L_x_16:
[----:B------:R-:W1:Y:S08]  /*0c90*/  LDC.64 R4, c[0x0][0x380] ;  /* 0x0000e000ff047b82 */ /* 0x000e700000000a00 */
[----:B------:R-:W2:Y:S01]  /*0ca0*/  LDC.64 R6, c[0x0][0x388] ;  /* 0x0000e200ff067b82 */ /* 0x000ea20000000a00 */
[----:B-1----:R-:W-:-:S06]  /*0cb0*/  IMAD.WIDE R4, R28, 0x2, R4 ;  /* 0x000000021c047825 */ /* 0x002fcc00078e0204 */
[----:B------:R-:W3:Y:S01]  /*0cc0*/  LDG.E.U16 R4, desc[UR8][R4.64] ;  /* 0x0000000804047981 */ /* 0x000ee2000c1e1500 */
[----:B--2---:R-:W-:-:S06]  /*0cd0*/  IMAD.WIDE R6, R0, 0x2, R6 ;  /* 0x0000000200067825 */ /* 0x004fcc00078e0206 */
[----:B------:R-:W2:Y:S01]  /*0ce0*/  LDG.E.U16 R7, desc[UR8][R6.64] ;  /* 0x0000000806077981 */ /* 0x000ea2000c1e1500 */
[----:B------:R-:W-:Y:S05]  /*0cf0*/  WARPSYNC.ALL ;  /* 0x0000000000007948 */ /* 0x000fea0003800000 */
[----:B---3--:R1:W-:Y:S04]  /*0d00*/  STS.U16 [R27], R4 ;  /* 0x000000041b007388 */ /* 0x0083e80000000400 */
[----:B--2---:R1:W-:Y:S01]  /*0d10*/  STS.U16 [R26], R7 ;  /* 0x000000071a007388 */ /* 0x0043e20000000400 */
[----:B------:R-:W-:Y:S01]  /*0d20*/  VIADD R20, R20, 0x1 ;  /* 0x0000000114147836 */ /* 0x000fe20000000000 */
[----:B------:R-:W-:Y:S04]  /*0d30*/  BAR.SYNC.DEFER_BLOCKING 0x0 ;  /* 0x0000000000007b1d */ /* 0x000fe80000010000 */
[----:B------:R-:W-:-:S02]  /*0d40*/  ISETP.NE.AND P1, PT, R20, RZ, PT ;  /* 0x000000ff1400720c */ /* 0x000fc40003f25270 */
[----:B------:R-:W-:Y:S11]  /*0d50*/  @!P0 BRA `(.L_x_15) ;  /* 0x0000000000448947 */ /* 0x000ff60003800000 */
[----:B-1----:R-:W1:Y:S01]  /*0d60*/  S2R R4, SR_LANEID ;  /* 0x0000000000047919 */ /* 0x002e620000000000 */
[----:B------:R-:W-:Y:S05]  /*0d70*/  WARPSYNC.ALL ;  /* 0x0000000000007948 */ /* 0x000fea0003800000 */
[--C-:B-1----:R-:W-:Y:S02]  /*0d80*/  SHF.R.U32.HI R5, RZ, 0x3, R4.reuse ;  /* 0x00000003ff057819 */ /* 0x102fe40000011604 */
[----:B------:R-:W-:Y:S02]  /*0d90*/  LOP3.LUT R6, R4, 0x7, RZ, 0xc0, !PT ;  /* 0x0000000704067812 */ /* 0x000fe400078ec0ff */
[----:B------:R-:W-:-:S02]  /*0da0*/  SHF.R.U32.HI R7, RZ, 0x4, R4 ;  /* 0x00000004ff077819 */ /* 0x000fc40000011604 */
[----:B------:R-:W-:-:S03]  /*0db0*/  SHF.L.U32 R4, R5, 0x3, RZ ;  /* 0x0000000305047819 */ /* 0x000fc600000006ff */
[----:B------:R-:W-:Y:S01]  /*0dc0*/  IMAD R7, R7, 0x8, R6 ;  /* 0x0000000807077824 */ /* 0x000fe200078e0206 */
[----:B------:R-:W-:-:S05]  /*0dd0*/  LOP3.LUT R4, R4, 0x8, RZ, 0xe2, !PT ;  /* 0x0000000804047812 */ /* 0x000fca00078ee2ff */
[C-C-:B------:R-:W-:Y:S02]  /*0de0*/  IMAD R6, R7.reuse, UR13, R4.reuse ;  /* 0x0000000d07067c24 */ /* 0x140fe4000f8e0204 */
[----:B------:R-:W-:-:S03]  /*0df0*/  IMAD R7, R7, UR14, R4 ;  /* 0x0000000e07077c24 */ /* 0x000fc6000f8e0204 */
[----:B------:R-:W-:Y:S01]  /*0e00*/  LEA R4, R6, R3, 0x1 ;  /* 0x0000000306047211 */ /* 0x000fe200078e08ff */
[----:B------:R-:W-:-:S05]  /*0e10*/  IMAD.U32 R16, R7, 0x2, R2 ;  /* 0x0000000207107824 */ /* 0x000fca00078e0002 */
[----:B------:R-:W-:Y:S04]  /*0e20*/  LDSM.16.MT88.4 R4, [R4] ;  /* 0x000000000404783b */ /* 0x000fe80000004200 */
[----:B------:R-:W1:Y:S02]  /*0e30*/  LDSM.16.M88.4 R16, [R16] ;  /* 0x000000001010783b */ /* 0x000e640000000200 */
[C---:B-1----:R-:W-:Y:S08]  /*0e40*/  HMMA.16816.F32 R8, R4.reuse, R16, R8 ;  /* 0x000000100408723c */ /* 0x042ff00000001808 */
[----:B------:R-:W-:-:S15]  /*0e50*/  HMMA.16816.F32 R12, R4, R18, R12 ;  /* 0x00000012040c723c */ /* 0x000fde000000180c */
[----:B------:R-:W-:-:S05]  /*0e60*/  NOP ;  /* 0x0000000000007918 */ /* 0x000fca0000000000 */
.L_x_15:
[----:B-1----:R-:W1:Y:S01]  /*0e70*/  LDC.64 R4, c[0x0][0x398] ;  /* 0x0000e600ff047b82 */ /* 0x002e620000000a00 */
[----:B------:R-:W-:Y:S01]  /*0e80*/  IADD3 R2, PT, PT, R2, 0x200, RZ ;  /* 0x0000020002027810 */ /* 0x000fe20007ffe0ff */
[----:B------:R-:W-:Y:S02]  /*0e90*/  VIADD R28, R28, 0x10 ;  /* 0x000000101c1c7836 */ /* 0x000fe40000000000 */
[----:B-1----:R-:W-:Y:S01]  /*0ea0*/  IMAD R3, R4, 0x200, R3 ;  /* 0x0000020004037824 */ /* 0x002fe200078e0203 */
[----:B------:R-:W-:Y:S01]  /*0eb0*/  LEA R0, R5, R0, 0x4 ;  /* 0x0000000005007211 */ /* 0x000fe200078e20ff */
[----:B------:R-:W-:Y:S06]  /*0ec0*/  @P1 BRA `(.L_x_16) ;  /* 0xfffffffc00701947 */ /* 0x000fec000383ffff */
.L_x_11:
[----:B------:R-:W1:Y:S01]  /*0ed0*/  LDC.64 R16, c[0x0][0x398] ;  /* 0x0000e600ff107b82 */ /* 0x000e620000000a00 */
[----:B------:R-:W-:Y:S01]  /*0ee0*/  SHF.L.U32 R29, R29, 0x4, RZ ;  /* 0x000000041d1d7819 */ /* 0x000fe200000006ff */
[----:B------:R-:W-:-:S03]  /*0ef0*/  IMAD.SHL.U32 R3, R30, 0x10, RZ ;  /* 0x000000101e037824 */ /* 0x000fc600078e00ff */
[----:B-1----:R-:W-:-:S04]  /*0f00*/  ISETP.GE.AND P0, PT, R29, R17, PT ;  /* 0x000000111d00720c */ /* 0x002fc80003f06270 */
[----:B------:R-:W-:-:S13]  /*0f10*/  ISETP.GE.OR P0, PT, R3, R16, P0 ;  /* 0x000000100300720c */ /* 0x000fda0000706670 */
[----:B------:R-:W-:Y:S05]  /*0f20*/  @P0 EXIT ;  /* 0x000000000000094d */ /* 0x000fea0003800000 */
[----:B------:R-:W1:Y:S01]  /*0f30*/  S2R R2, SR_LANEID ;  /* 0x0000000000027919 */ /* 0x000e620000000000 */
[----:B------:R-:W2:Y:S01]  /*0f40*/  LDCU.64 UR4, c[0x0][0x390] ;  /* 0x00007200ff0477ac */ /* 0x000ea20008000a00 */
[----:B------:R-:W-:Y:S02]  /*0f50*/  IMAD R0, R29, R16, RZ ;  /* 0x000000101d007224 */ /* 0x000fe400078e02ff */
[----:B------:R-:W-:-:S03]  /*0f60*/  IMAD.WIDE.U32 R6, R16, 0x4, RZ ;  /* 0x0000000410067825 */ /* 0x000fc600078e00ff */
[----:B------:R-:W-:Y:S02]  /*0f70*/  IADD3 R0, P0, PT, R0, R3, RZ ;  /* 0x0000000300007210 */ /* 0x000fe40007f1e0ff */
[----:B------:R-:W-:-:S03]  /*0f80*/  MOV R3, RZ ;  /* 0x000000ff00037202 */ /* 0x000fc60000000f00 */
[----:B------:R-:W-:Y:S01]  /*0f90*/  IMAD.X R19, RZ, RZ, RZ, P0 ;  /* 0x000000ffff137224 */ /* 0x000fe200000e06ff */
[----:B--2---:R-:W-:Y:S02]  /*0fa0*/  LEA R17, P0, R0, UR4, 0x2 ;  /* 0x0000000400117c11 */ /* 0x004fe4000f8010ff */
[----:B-1----:R-:W-:Y:S02]  /*0fb0*/  SHF.L.U32 R5, R2, 0x1, RZ ;  /* 0x0000000102057819 */ /* 0x002fe400000006ff */
[----:B------:R-:W-:Y:S02]  /*0fc0*/  SHF.R.U32.HI R2, RZ, 0x2, R2 ;  /* 0x00000002ff027819 */ /* 0x000fe40000011602 */
[----:B------:R-:W-:-:S05]  /*0fd0*/  LOP3.LUT R5, R5, 0x6, RZ, 0xe2, !PT ;  /* 0x0000000605057812 */ /* 0x000fca00078ee2ff */
[----:B------:R-:W-:Y:S01]  /*0fe0*/  IMAD.WIDE.U32 R4, R5, R16, R2 ;  /* 0x0000001005047225 */ /* 0x000fe200078e0002 */
[----:B------:R-:W-:-:S03]  /*0ff0*/  LEA.HI.X R3, R0, UR5, R19, 0x2, P0 ;  /* 0x0000000500037c11 */ /* 0x000fc600080f1413 */
[----:B------:R-:W-:Y:S01]  /*1000*/  IMAD.WIDE.U32 R18, R16, 0x20, R6 ;  /* 0x0000002010127825 */ /* 0x000fe200078e0006 */
[----:B------:R-:W-:-:S04]  /*1010*/  LEA R2, P0, R4, R17, 0x2 ;  /* 0x0000001104027211 */ /* 0x000fc800078010ff */
[----:B------:R-:W-:Y:S02]  /*1020*/  LEA.HI.X R3, R4, R3, R5, 0x2, P0 ;  /* 0x0000000304037211 */ /* 0x000fe400000f1405 */
[-C--:B------:R-:W-:Y:S02]  /*1030*/  IADD3 R4, P0, PT, R6, R2.reuse, RZ ;  /* 0x0000000206047210 */ /* 0x080fe40007f1e0ff */
[----:B------:R-:W-:Y:S01]  /*1040*/  IADD3 R6, P1, PT, R18, R2, RZ ;  /* 0x0000000212067210 */ /* 0x000fe20007f3e0ff */
[----:B------:R-:W-:Y:S01]  /*1050*/  IMAD.WIDE.U32 R16, R16, 0x20, R2 ;  /* 0x0000002010107825 */ /* 0x000fe200078e0002 */
[----:B------:R-:W2:Y:S03]  /*1060*/  LDG.E R0, desc[UR8][R2.64] ;  /* 0x0000000802007981 */ /* 0x000ea6000c1e1900 */
[----:B------:R-:W-:Y:S01]  /*1070*/  IMAD.X R5, R7, 0x1, R3, P0 ;  /* 0x0000000107057824 */ /* 0x000fe200000e0603 */
[----:B------:R-:W-:Y:S01]  /*1080*/  IADD3.X R7, PT, PT, R19, R3, RZ, P1, !PT ;  /* 0x0000000313077210 */ /* 0x000fe20000ffe4ff */
[----:B------:R-:W3:Y:S04]  /*1090*/  LDG.E R21, desc[UR8][R16.64] ;  /* 0x0000000810157981 */ /* 0x000ee8000c1e1900 */
[----:B------:R-:W4:Y:S04]  /*10a0*/  LDG.E R18, desc[UR8][R4.64] ;  /* 0x0000000804127981 */ /* 0x000f28000c1e1900 */
[----:B------:R-:W5:Y:S04]  /*10b0*/  LDG.E R19, desc[UR8][R2.64+0x20] ;  /* 0x0000200802137981 */ /* 0x000f68000c1e1900 */
[----:B------:R-:W5:Y:S04]  /*10c0*/  LDG.E R20, desc[UR8][R4.64+0x20] ;  /* 0x0000200804147981 */ /* 0x000f68000c1e1900 */
[----:B------:R-:W5:Y:S04]  /*10d0*/  LDG.E R22, desc[UR8][R6.64] ;  /* 0x0000000806167981 */ /* 0x000f68000c1e1900 */
[----:B------:R-:W5:Y:S04]  /*10e0*/  LDG.E R23, desc[UR8][R16.64+0x20] ;  /* 0x0000200810177981 */ /* 0x000f68000c1e1900 */
[----:B------:R-:W5:Y:S01]  /*10f0*/  LDG.E R24, desc[UR8][R6.64+0x20] ;  /* 0x0000200806187981 */ /* 0x000f62000c1e1900 */
[----:B------:R-:W-:Y:S05]  /*1100*/  WARPSYNC.ALL ;  /* 0x0000000000007948 */ /* 0x000fea0003800000 */
[----:B------:R-:W2:Y:S01]  /*1110*/  LDCU UR4, c[0x0][0x3a8] ;  /* 0x00007500ff0477ac */ /* 0x000ea20008000800 */
[----:B------:R-:W1:Y:S01]  /*1120*/  LDCU UR5, c[0x0][0x3a4] ;  /* 0x00007480ff0577ac */ /* 0x000e620008000800 */
[----:B--2---:R-:W-:-:S04]  /*1130*/  FMUL R25, R0, UR4 ;  /* 0x0000000400197c20 */ /* 0x004fc80008400000 */
[----:B-1----:R-:W-:Y:S01]  /*1140*/  FFMA R25, R8, UR5, R25 ;  /* 0x0000000508197c23 */ /* 0x002fe20008000019 */
[----:B---3--:R-:W-:Y:S01]  /*1150*/  FMUL R21, R21, UR4 ;  /* 0x0000000415157c20 */ /* 0x008fe20008400000 */
[----:B----4-:R-:W-:Y:S01]  /*1160*/  FMUL R18, R18, UR4 ;  /* 0x0000000412127c20 */ /* 0x010fe20008400000 */
[----:B-----5:R-:W-:-:S03]  /*1170*/  FMUL R19, R19, UR4 ;  /* 0x0000000413137c20 */ /* 0x020fc60008400000 */
[----:B------:R-:W-:Y:S01]  /*1180*/  FFMA R9, R9, UR5, R18 ;  /* 0x0000000509097c23 */ /* 0x000fe20008000012 */
[----:B------:R-:W-:Y:S01]  /*1190*/  FMUL R20, R20, UR4 ;  /* 0x0000000414147c20 */ /* 0x000fe20008400000 */
[----:B------:R-:W-:Y:S01]  /*11a0*/  FFMA R19, R10, UR5, R19 ;  /* 0x000000050a137c23 */ /* 0x000fe20008000013 */
[----:B------:R-:W-:Y:S02]  /*11b0*/  FMUL R22, R22, UR4 ;  /* 0x0000000416167c20 */ /* 0x000fe40008400000 */
[----:B------:R-:W-:Y:S01]  /*11c0*/  FFMA R11, R11, UR5, R20 ;  /* 0x000000050b0b7c23 */ /* 0x000fe20008000014 */
[----:B------:R-:W-:Y:S01]  /*11d0*/  FFMA R21, R12, UR5, R21 ;  /* 0x000000050c157c23 */ /* 0x000fe20008000015 */
[----:B------:R-:W-:Y:S01]  /*11e0*/  FMUL R23, R23, UR4 ;  /* 0x0000000417177c20 */ /* 0x000fe20008400000 */
[----:B------:R-:W-:Y:S01]  /*11f0*/  FFMA R13, R13, UR5, R22 ;  /* 0x000000050d0d7c23 */ /* 0x000fe20008000016 */
[----:B------:R-:W-:Y:S01]  /*1200*/  STG.E desc[UR8][R2.64], R25 ;  /* 0x0000001902007986 */ /* 0x000fe2000c101908 */
[----:B------:R-:W-:Y:S01]  /*1210*/  FMUL R24, R24, UR4 ;  /* 0x0000000418187c20 */ /* 0x000fe20008400000 */
[----:B------:R-:W-:-:S02]  /*1220*/  FFMA R23, R14, UR5, R23 ;  /* 0x000000050e177c23 */ /* 0x000fc40008000017 */
[----:B------:R-:W-:Y:S01]  /*1230*/  STG.E desc[UR8][R4.64], R9 ;  /* 0x0000000904007986 */ /* 0x000fe2000c101908 */
[----:B------:R-:W-:-:S03]  /*1240*/  FFMA R15, R15, UR5, R24 ;  /* 0x000000050f0f7c23 */ /* 0x000fc60008000018 */
[----:B------:R-:W-:Y:S04]  /*1250*/  STG.E desc[UR8][R2.64+0x20], R19 ;  /* 0x0000201302007986 */ /* 0x000fe8000c101908 */
[----:B------:R-:W-:Y:S04]  /*1260*/  STG.E desc[UR8][R4.64+0x20], R11 ;  /* 0x0000200b04007986 */ /* 0x000fe8000c101908 */
[----:B------:R-:W-:Y:S04]  /*1270*/  STG.E desc[UR8][R16.64], R21 ;  /* 0x0000001510007986 */ /* 0x000fe8000c101908 */
[----:B------:R-:W-:Y:S04]  /*1280*/  STG.E desc[UR8][R6.64], R13 ;  /* 0x0000000d06007986 */ /* 0x000fe8000c101908 */
[----:B------:R-:W-:Y:S04]  /*1290*/  STG.E desc[UR8][R16.64+0x20], R23 ;  /* 0x0000201710007986 */ /* 0x000fe8000c101908 */
[----:B------:R-:W-:Y:S01]  /*12a0*/  STG.E desc[UR8][R6.64+0x20], R15 ;  /* 0x0000200f06007986 */ /* 0x000fe2000c101908 */
[----:B------:R-:W-:Y:S05]  /*12b0*/  EXIT ;  /* 0x000000000000794d */ /* 0x000fea0003800000 */
.L_x_17:
        /* <DEDUP_REMOVED lines=12> */
.L_x_21:


//--------------------- .nv.shared.reserved.0     --------------------------
	.section	.nv.shared.reserved.0,"aw",@nobits
	.weak		__nv_reservedSMEM_offset_0_alias
	.size		__nv_reservedSMEM_offset_0_alias, 0, 64
	.other		__nv_reservedSMEM_offset_0_alias,@"STO_CUDA_RESERVED_SHARED STV_DEFAULT"
__nv_reservedSMEM_offset_0_alias:
	.zero		0
	.zero		64


//--------------------- .nv.shared._Z15matrix_multiplyP6__halfS0_Pfm --------------------------
	.section	.nv.shared._Z15matrix_multiplyP6__halfS0_Pfm,"aw",@nobits
	.sectionflags	@""
	.align	4
.nv.shared._Z15matrix_multiplyP6__halfS0_Pfm:
	.zero		3072


//--------------------- .nv.shared._Z12wmma_exampleP6__halfS0_Pfiiiff --------------------------
	.section	.nv.shared._Z12wmma_exampleP6__halfS0_Pfiiiff,"aw",@nobits
	.sectionflags	@""
	.align	2
.nv.shared._Z12wmma_exampleP6__halfS0_Pfiiiff:
	.zero		2048


//--------------------- .nv.constant0._Z17convertFp32ToFp16P6__halfPfi --------------------------
	.section	.nv.constant0._Z17convertFp32ToFp16P6__halfPfi,"a",@progbits
	.sectionflags	@""
	.align	4
.nv.constant0._Z17convertFp32ToFp16P6__halfPfi:
	.zero		916


//--------------------- .nv.constant0._Z15matrix_multiplyP6__halfS0_Pfm --------------------------
	.section	.nv.constant0._Z15matrix_multiplyP6__halfS0_Pfm,"a",@progbits
	.sectionflags	@""
	.align	4
.nv.constant0._Z15matrix_multiplyP6__halfS0_Pfm:
	.zero		928


//--------------------- .nv.constant0._Z22matrix_multiply_simpleP6__halfS0_Pfm --------------------------
	.section	.nv.constant0._Z22matrix_multiply_simpleP6__halfS0_Pfm,"a",@progbits
	.sectionflags	@""
	.align	4
.nv.constant0._Z22matrix_multiply_simpleP6__halfS0_Pfm:
	.zero		928


//--------------------- .nv.constant0._Z12wmma_exampleP6__halfS0_Pfiiiff --------------------------
	.section	.nv.constant0._Z12wmma_exampleP6__halfS0_Pfiiiff,"a",@progbits
	.sectionflags	@""
	.align	4
.nv.constant0._Z12wmma_exampleP6__halfS0_Pfiiiff:
	.zero		940


//--------------------- SYMBOLS --------------------------

	.type		.nv.reservedSmem.offset0,@object
	.size		.nv.reservedSmem.offset0,0x4
	.type		.nv.reservedSmem.cap,@object
	.size		.nv.reservedSmem.cap,0x4
